def matmul_kernel(
    a_ptr,
    b_ptr,
    c_ptr,
    M,
    N,
    K,
    stride_am,
    stride_ak,
    stride_bk,
    stride_bn,
    stride_cm,
    stride_cn,
    BLOCK_M: tl.constexpr,
    BLOCK_N: tl.constexpr,
    BLOCK_K: tl.constexpr,
    GROUP_M: tl.constexpr,
):
    pid = tl.program_id(axis=0)
    num_pid_m = tl.cdiv(M, BLOCK_M)
    num_pid_n = tl.cdiv(N, BLOCK_N)
    num_pid_in_group = GROUP_M * num_pid_n
    group_id = pid // num_pid_in_group
    first_pid_m = group_id * GROUP_M
    group_size_m = min(num_pid_m - first_pid_m, GROUP_M)
    pid_m = first_pid_m + ((pid % num_pid_in_group) % group_size_m)
    pid_n = (pid % num_pid_in_group) // group_size_m

    offs_am = (pid_m * BLOCK_M + tl.arange(0, BLOCK_M)) % M
    offs_bn = (pid_n * BLOCK_N + tl.arange(0, BLOCK_N)) % N
    offs_k = tl.arange(0, BLOCK_K)
    a_ptrs = a_ptr + offs_am[:, None] * stride_am + offs_k[None, :] * stride_ak
    b_ptrs = b_ptr + offs_k[:, None] * stride_bk + offs_bn[None, :] * stride_bn

    acc = tl.zeros((BLOCK_M, BLOCK_N), dtype=tl.float32)
    for kk in range(0, tl.cdiv(K, BLOCK_K)):
        a = tl.load(a_ptrs, mask=offs_k[None, :] < K - kk * BLOCK_K, other=0.0)
        b = tl.load(b_ptrs, mask=offs_k[:, None] < K - kk * BLOCK_K, other=0.0)
        acc = tl.dot(a, b, acc)
        a_ptrs += BLOCK_K * stride_ak
        b_ptrs += BLOCK_K * stride_bk

    c = acc.to(c_ptr.dtype.element_ty)
    offs_cm = pid_m * BLOCK_M + tl.arange(0, BLOCK_M)
    offs_cn = pid_n * BLOCK_N + tl.arange(0, BLOCK_N)
    c_ptrs = c_ptr + offs_cm[:, None] * stride_cm + offs_cn[None, :] * stride_cn
    mask = (offs_cm[:, None] < M) & (offs_cn[None, :] < N)
    tl.store(c_ptrs, c, mask=mask)

# config = {"BLOCK_K": 64, "BLOCK_M": 256, "BLOCK_N": 32, "GROUP_M": 8, "arch": "sm_90", "dtype": "fp16", "num_ctas": 1, "num_stages": 2, "num_warps": 8}
# arch = sm_90


// ===== COMPILED SASS (sm_90a) =====

	.target	sm_90a

	.elftype	@"ET_EXEC"


//--------------------- .note.nv.tkinfo           --------------------------
	.section	.note.nv.tkinfo,"",@"SHT_NOTE"
	.sectionflags	@"SHF_NOTE_NV_TKINFO"
	.tkinfo
        /*0018*/ 	.word	0x00000002
        /*0030*/ 	.string	""
        /*0030*/ 	.string	"ptxas"
        /*0030*/ 	.string	"Cuda compilation tools, release 13.0, V13.0.88"
        /*0030*/ 	.string	"Build cuda_13.0.r13.0/compiler.36424714_0"
        /*0030*/ 	.string	"-v  -suppress-debug-info  -lineinfo  -arch sm_90a "



//--------------------- .note.nv.cuinfo           --------------------------
	.section	.note.nv.cuinfo,"",@"SHT_NOTE"
	.sectionflags	@"SHF_NOTE_NV_CUINFO"
        /*0018*/ 	.short	0x0002
        /*001a*/ 	.short	0x005a
        /*001c*/ 	.short	0x0082
	.zero		2


//--------------------- .nv.info                  --------------------------
	.section	.nv.info,"",@"SHT_CUDA_INFO"
	.align	4


	//----- nvinfo : EIATTR_REGCOUNT
	.align		4
        /*0000*/ 	.byte	0x04, 0x2f
        /*0002*/ 	.short	(.L_1 - .L_0)
	.align		4
.L_0:
        /*0004*/ 	.word	index@(matmul_kernel)
        /*0008*/ 	.word	0x000000e0


	//----- nvinfo : EIATTR_FRAME_SIZE
	.align		4
.L_1:
        /*000c*/ 	.byte	0x04, 0x11
        /*000e*/ 	.short	(.L_3 - .L_2)
	.align		4
.L_2:
        /*0010*/ 	.word	index@(matmul_kernel)
        /*0014*/ 	.word	0x00000000


	//----- nvinfo : EIATTR_MIN_STACK_SIZE
	.align		4
.L_3:
        /*0018*/ 	.byte	0x04, 0x12
        /*001a*/ 	.short	(.L_5 - .L_4)
	.align		4
.L_4:
        /*001c*/ 	.word	index@(matmul_kernel)
        /*0020*/ 	.word	0x00000000
.L_5:


//--------------------- .nv.compat                --------------------------
	.section	.nv.compat,"",@"SHT_CUDA_COMPAT_INFO"
	.align	4
        /*0000*/ 	.byte	0x02, 0x09, 0x01, 0x00, 0x02, 0x02, 0x04, 0x00, 0x02, 0x05, 0x05, 0x00, 0x03, 0x07, 0x01, 0x01
        /*0010*/ 	.byte	0x02, 0x03, 0x00, 0x00, 0x02, 0x06, 0x01, 0x00, 0x04, 0x0b, 0x08, 0x00, 0x00, 0x00, 0x00, 0x00
        /*0020*/ 	.byte	0x00, 0x00, 0x00, 0x00


//--------------------- .nv.info.matmul_kernel    --------------------------
	.section	.nv.info.matmul_kernel,"",@"SHT_CUDA_INFO"
	.sectionflags	@""
	.align	4


	//----- nvinfo : EIATTR_CUDA_API_VERSION
	.align		4
        /*0000*/ 	.byte	0x04, 0x37
        /*0002*/ 	.short	(.L_7 - .L_6)
.L_6:
        /*0004*/ 	.word	0x00000082


	//----- nvinfo : EIATTR_KPARAM_INFO
	.align		4
.L_7:
        /*0008*/ 	.byte	0x04, 0x17
        /*000a*/ 	.short	(.L_9 - .L_8)
.L_8:
        /*000c*/ 	.word	0x00000000
        /*0010*/ 	.short	0x000d
        /*0012*/ 	.short	0x0048
        /*0014*/ 	.byte	0x00, 0xf4, 0x21, 0x00


	//----- nvinfo : EIATTR_KPARAM_INFO
	.align		4
.L_9:
        /*0018*/ 	.byte	0x04, 0x17
        /*001a*/ 	.short	(.L_11 - .L_10)
.L_10:
        /*001c*/ 	.word	0x00000000
        /*0020*/ 	.short	0x000c
        /*0022*/ 	.short	0x0040
        /*0024*/ 	.byte	0x00, 0xf4, 0x21, 0x00


	//----- nvinfo : EIATTR_KPARAM_INFO
	.align		4
.L_11:
        /*0028*/ 	.byte	0x04, 0x17
        /*002a*/ 	.short	(.L_13 - .L_12)
.L_12:
        /*002c*/ 	.word	0x00000000
        /*0030*/ 	.short	0x000b
        /*0032*/ 	.short	0x0038
        /*0034*/ 	.byte	0x00, 0xf0, 0x11, 0x00


	//----- nvinfo : EIATTR_KPARAM_INFO
	.align		4
.L_13:
        /*0038*/ 	.byte	0x04, 0x17
        /*003a*/ 	.short	(.L_15 - .L_14)
.L_14:
        /*003c*/ 	.word	0x00000000
        /*0040*/ 	.short	0x000a
        /*0042*/ 	.short	0x0034
        /*0044*/ 	.byte	0x00, 0xf0, 0x11, 0x00


	//----- nvinfo : EIATTR_KPARAM_INFO
	.align		4
.L_15:
        /*0048*/ 	.byte	0x04, 0x17
        /*004a*/ 	.short	(.L_17 - .L_16)
.L_16:
        /*004c*/ 	.word	0x00000000
        /*0050*/ 	.short	0x0009
        /*0052*/ 	.short	0x0030
        /*0054*/ 	.byte	0x00, 0xf0, 0x11, 0x00


	//----- nvinfo : EIATTR_KPARAM_INFO
	.align		4
.L_17:
        /*0058*/ 	.byte	0x04, 0x17
        /*005a*/ 	.short	(.L_19 - .L_18)
.L_18:
        /*005c*/ 	.word	0x00000000
        /*0060*/ 	.short	0x0008
        /*0062*/ 	.short	0x002c
        /*0064*/ 	.byte	0x00, 0xf0, 0x11, 0x00


	//----- nvinfo : EIATTR_KPARAM_INFO
	.align		4
.L_19:
        /*0068*/ 	.byte	0x04, 0x17
        /*006a*/ 	.short	(.L_21 - .L_20)
.L_20:
        /*006c*/ 	.word	0x00000000
        /*0070*/ 	.short	0x0007
        /*0072*/ 	.short	0x0028
        /*0074*/ 	.byte	0x00, 0xf0, 0x11, 0x00


	//----- nvinfo : EIATTR_KPARAM_INFO
	.align		4
.L_21:
        /*0078*/ 	.byte	0x04, 0x17
        /*007a*/ 	.short	(.L_23 - .L_22)
.L_22:
        /*007c*/ 	.word	0x00000000
        /*0080*/ 	.short	0x0006
        /*0082*/ 	.short	0x0024
        /*0084*/ 	.byte	0x00, 0xf0, 0x11, 0x00


	//----- nvinfo : EIATTR_KPARAM_INFO
	.align		4
.L_23:
        /*0088*/ 	.byte	0x04, 0x17
        /*008a*/ 	.short	(.L_25 - .L_24)
.L_24:
        /*008c*/ 	.word	0x00000000
        /*0090*/ 	.short	0x0005
        /*0092*/ 	.short	0x0020
        /*0094*/ 	.byte	0x00, 0xf0, 0x11, 0x00


	//----- nvinfo : EIATTR_KPARAM_INFO
	.align		4
.L_25:
        /*0098*/ 	.byte	0x04, 0x17
        /*009a*/ 	.short	(.L_27 - .L_26)
.L_26:
        /*009c*/ 	.word	0x00000000
        /*00a0*/ 	.short	0x0004
        /*00a2*/ 	.short	0x001c
        /*00a4*/ 	.byte	0x00, 0xf0, 0x11, 0x00


	//----- nvinfo : EIATTR_KPARAM_INFO
	.align		4
.L_27:
        /*00a8*/ 	.byte	0x04, 0x17
        /*00aa*/ 	.short	(.L_29 - .L_28)
.L_28:
        /*00ac*/ 	.word	0x00000000
        /*00b0*/ 	.short	0x0003
        /*00b2*/ 	.short	0x0018
        /*00b4*/ 	.byte	0x00, 0xf0, 0x11, 0x00


	//----- nvinfo : EIATTR_KPARAM_INFO
	.align		4
.L_29:
        /*00b8*/ 	.byte	0x04, 0x17
        /*00ba*/ 	.short	(.L_31 - .L_30)
.L_30:
        /*00bc*/ 	.word	0x00000000
        /*00c0*/ 	.short	0x0002
        /*00c2*/ 	.short	0x0010
        /*00c4*/ 	.byte	0x00, 0xf4, 0x21, 0x00


	//----- nvinfo : EIATTR_KPARAM_INFO
	.align		4
.L_31:
        /*00c8*/ 	.byte	0x04, 0x17
        /*00ca*/ 	.short	(.L_33 - .L_32)
.L_32:
        /*00cc*/ 	.word	0x00000000
        /*00d0*/ 	.short	0x0001
        /*00d2*/ 	.short	0x0008
        /*00d4*/ 	.byte	0x00, 0xf4, 0x21, 0x00


	//----- nvinfo : EIATTR_KPARAM_INFO
	.align		4
.L_33:
        /*00d8*/ 	.byte	0x04, 0x17
        /*00da*/ 	.short	(.L_35 - .L_34)
.L_34:
        /*00dc*/ 	.word	0x00000000
        /*00e0*/ 	.short	0x0000
        /*00e2*/ 	.short	0x0000
        /*00e4*/ 	.byte	0x00, 0xf4, 0x21, 0x00


	//----- nvinfo : EIATTR_SPARSE_MMA_MASK
	.align		4
.L_35:
        /*00e8*/ 	.byte	0x03, 0x50
        /*00ea*/ 	.short	0x0000


	//----- nvinfo : EIATTR_MAXREG_COUNT
	.align		4
        /*00ec*/ 	.byte	0x03, 0x1b
        /*00ee*/ 	.short	0x00ff


	//----- nvinfo : EIATTR_NUM_BARRIERS
	.align		4
        /*00f0*/ 	.byte	0x02, 0x4c
        /*00f2*/ 	.byte	0x01
	.zero		1


	//----- nvinfo : EIATTR_MERCURY_ISA_VERSION
	.align		4
        /*00f4*/ 	.byte	0x03, 0x5f
        /*00f6*/ 	.short	0x0101


	//----- nvinfo : EIATTR_EXIT_INSTR_OFFSETS
	.align		4
        /*00f8*/ 	.byte	0x04, 0x1c
        /*00fa*/ 	.short	(.L_37 - .L_36)


	//   ....[0]....
.L_36:
        /*00fc*/ 	.word	0x000040c0


	//   ....[1]....
        /*0100*/ 	.word	0x000040f0


	//----- nvinfo : EIATTR_REQNTID
	.align		4
.L_37:
        /*0104*/ 	.byte	0x04, 0x10
        /*0106*/ 	.short	(.L_39 - .L_38)
.L_38:
        /*0108*/ 	.word	0x00000100
        /*010c*/ 	.word	0x00000001
        /*0110*/ 	.word	0x00000001


	//----- nvinfo : EIATTR_CBANK_PARAM_SIZE
	.align		4
.L_39:
        /*0114*/ 	.byte	0x03, 0x19
        /*0116*/ 	.short	0x0050


	//----- nvinfo : EIATTR_PARAM_CBANK
	.align		4
        /*0118*/ 	.byte	0x04, 0x0a
        /*011a*/ 	.short	(.L_41 - .L_40)
	.align		4
.L_40:
        /*011c*/ 	.word	index@(.nv.constant0.matmul_kernel)
        /*0120*/ 	.short	0x0210
        /*0122*/ 	.short	0x0050


	//----- nvinfo : EIATTR_SW_WAR
	.align		4
.L_41:
        /*0124*/ 	.byte	0x04, 0x36
        /*0126*/ 	.short	(.L_43 - .L_42)
.L_42:
        /*0128*/ 	.word	0x00000008
.L_43:


//--------------------- .nv.callgraph             --------------------------
	.section	.nv.callgraph,"",@"SHT_CUDA_CALLGRAPH"
	.align	4
	.sectionentsize	8
	.align		4
        /*0000*/ 	.word	0x00000000
	.align		4
        /*0004*/ 	.word	0xffffffff
	.align		4
        /*0008*/ 	.word	0x00000000
	.align		4
        /*000c*/ 	.word	0xfffffffe
	.align		4
        /*0010*/ 	.word	0x00000000
	.align		4
        /*0014*/ 	.word	0xfffffffd
	.align		4
        /*0018*/ 	.word	0x00000000
	.align		4
        /*001c*/ 	.word	0xfffffffc


//--------------------- .text.matmul_kernel       --------------------------
	.section	.text.matmul_kernel,"ax",@progbits
	.align	128
        .global         matmul_kernel
        .type           matmul_kernel,@function
        .size           matmul_kernel,(.L_x_3 - matmul_kernel)
        .other          matmul_kernel,@"STO_CUDA_ENTRY STV_DEFAULT"
matmul_kernel:
.text.matmul_kernel:
[----:B------:R-:W-:Y:S08]  /*0000*/  LDC R1, c[0x0][0x28] ;  /* 0x00000a00ff017b82 */ /* 0x000ff00000000800 */
[----:B------:R-:W0:Y:S01]  /*0010*/  LDC.64 R22, c[0x0][0x228] ;  /* 0x00008a00ff167b82 */ /* 0x000e220000000a00 */
[----:B------:R-:W1:Y:S01]  /*0020*/  S2R R5, SR_CTAID.X ;  /* 0x0000000000057919 */ /* 0x000e620000002500 */
[----:B------:R-:W-:Y:S01]  /*0030*/  UMOV UR4, 0x400 ;  /* 0x0000040000047882 */ /* 0x000fe20000000000 */
[----:B------:R-:W-:Y:S01]  /*0040*/  ULDC.64 UR18, c[0x0][0x208] ;  /* 0x0000820000127ab9 */ /* 0x000fe20000000a00 */
[----:B------:R-:W-:-:S02]  /*0050*/  CS2R R24, SRZ ;  /* 0x0000000000187805 */ /* 0x000fc4000001ff00 */
[----:B------:R-:W-:Y:S02]  /*0060*/  CS2R R26, SRZ ;  /* 0x00000000001a7805 */ /* 0x000fe4000001ff00 */
[----:B------:R-:W-:Y:S02]  /*0070*/  CS2R R28, SRZ ;  /* 0x00000000001c7805 */ /* 0x000fe4000001ff00 */
[----:B------:R-:W-:Y:S01]  /*0080*/  CS2R R30, SRZ ;  /* 0x00000000001e7805 */ /* 0x000fe2000001ff00 */
[----:B------:R-:W2:Y:S01]  /*0090*/  S2UR UR16, SR_CgaCtaId ;  /* 0x00000000001079c3 */ /* 0x000ea20000008800 */
[----:B------:R-:W-:Y:S02]  /*00a0*/  CS2R R32, SRZ ;  /* 0x0000000000207805 */ /* 0x000fe4000001ff00 */
[----:B------:R-:W-:Y:S02]  /*00b0*/  CS2R R34, SRZ ;  /* 0x0000000000227805 */ /* 0x000fe4000001ff00 */
[----:B------:R-:W-:-:S02]  /*00c0*/  CS2R R36, SRZ ;  /* 0x0000000000247805 */ /* 0x000fc4000001ff00 */
[----:B------:R-:W-:Y:S01]  /*00d0*/  CS2R R38, SRZ ;  /* 0x0000000000267805 */ /* 0x000fe2000001ff00 */
[----:B0-----:R-:W-:-:S05]  /*00e0*/  VIADD R0, R23, 0x1f ;  /* 0x0000001f17007836 */ /* 0x001fca0000000000 */
[----:B------:R-:W-:Y:S01]  /*00f0*/  SHF.R.S32.HI R3, RZ, 0x1f, R0 ;  /* 0x0000001fff037819 */ /* 0x000fe20000011400 */
[----:B--2---:R-:W-:-:S03]  /*0100*/  ULEA UR16, UR16, UR4, 0x18 ;  /* 0x0000000410107291 */ /* 0x004fc6000f8ec03f */
[----:B------:R-:W-:Y:S02]  /*0110*/  LEA.HI R3, R3, R0, RZ, 0x5 ;  /* 0x0000000003037211 */ /* 0x000fe400078f28ff */
[----:B-1----:R-:W-:Y:S02]  /*0120*/  IABS R8, R5 ;  /* 0x0000000500087213 */ /* 0x002fe40000000000 */
[----:B------:R-:W-:-:S05]  /*0130*/  SHF.R.S32.HI R3, RZ, 0x5, R3 ;  /* 0x00000005ff037819 */ /* 0x000fca0000011403 */
[----:B------:R-:W-:-:S05]  /*0140*/  IMAD.SHL.U32 R4, R3, 0x8, RZ ;  /* 0x0000000803047824 */ /* 0x000fca00078e00ff */
[-C--:B------:R-:W-:Y:S02]  /*0150*/  IABS R7, R4.reuse ;  /* 0x0000000400077213 */ /* 0x080fe40000000000 */
[----:B------:R-:W-:Y:S02]  /*0160*/  IABS R10, R4 ;  /* 0x00000004000a7213 */ /* 0x000fe40000000000 */
[----:B------:R-:W0:Y:S08]  /*0170*/  I2F.RP R0, R7 ;  /* 0x0000000700007306 */ /* 0x000e300000209400 */
[----:B0-----:R-:W0:Y:S02]  /*0180*/  MUFU.RCP R0, R0 ;  /* 0x0000000000007308 */ /* 0x001e240000001000 */
[----:B0-----:R-:W-:-:S02]  /*0190*/  VIADD R2, R0, 0xffffffe ;  /* 0x0ffffffe00027836 */ /* 0x001fc40000000000 */
[----:B------:R-:W-:-:S04]  /*01a0*/  IMAD.MOV R0, RZ, RZ, -R10 ;  /* 0x000000ffff007224 */ /* 0x000fc800078e0a0a */
[----:B------:R0:W1:Y:S01]  /*01b0*/  F2I.FTZ.U32.TRUNC.NTZ R3, R2 ;  /* 0x0000000200037305 */ /* 0x000062000021f000 */
[----:B------:R-:W2:Y:S01]  /*01c0*/  LDC R10, c[0x0][0x230] ;  /* 0x00008c00ff0a7b82 */ /* 0x000ea20000000800 */
[----:B0-----:R-:W-:Y:S02]  /*01d0*/  IMAD.MOV.U32 R2, RZ, RZ, RZ ;  /* 0x000000ffff027224 */ /* 0x001fe400078e00ff */
[----:B-1----:R-:W-:-:S04]  /*01e0*/  IMAD.MOV R6, RZ, RZ, -R3 ;  /* 0x000000ffff067224 */ /* 0x002fc800078e0a03 */
[----:B------:R-:W-:Y:S02]  /*01f0*/  IMAD R9, R6, R7, RZ ;  /* 0x0000000706097224 */ /* 0x000fe400078e02ff */
[----:B------:R-:W-:Y:S02]  /*0200*/  IMAD.MOV.U32 R6, RZ, RZ, R8 ;  /* 0x000000ffff067224 */ /* 0x000fe400078e0008 */
[----:B------:R-:W-:-:S04]  /*0210*/  IMAD.HI.U32 R3, R3, R9, R2 ;  /* 0x0000000903037227 */ /* 0x000fc800078e0002 */
[----:B--2---:R-:W-:Y:S02]  /*0220*/  VIADD R10, R10, 0x3f ;  /* 0x0000003f0a0a7836 */ /* 0x004fe40000000000 */
[----:B------:R-:W-:-:S04]  /*0230*/  IMAD.HI.U32 R3, R3, R6, RZ ;  /* 0x0000000603037227 */ /* 0x000fc800078e00ff */
[----:B------:R-:W-:-:S05]  /*0240*/  IMAD R0, R3, R0, R6 ;  /* 0x0000000003007224 */ /* 0x000fca00078e0206 */
[----:B------:R-:W-:-:S13]  /*0250*/  ISETP.GT.U32.AND P1, PT, R7, R0, PT ;  /* 0x000000000700720c */ /* 0x000fda0003f24070 */
[----:B------:R-:W-:Y:S02]  /*0260*/  @!P1 IMAD.IADD R0, R0, 0x1, -R7 ;  /* 0x0000000100009824 */ /* 0x000fe400078e0a07 */
[----:B------:R-:W-:Y:S01]  /*0270*/  @!P1 VIADD R3, R3, 0x1 ;  /* 0x0000000103039836 */ /* 0x000fe20000000000 */
[----:B------:R-:W-:Y:S02]  /*0280*/  ISETP.NE.AND P1, PT, R4, RZ, PT ;  /* 0x000000ff0400720c */ /* 0x000fe40003f25270 */
[----:B------:R-:W-:Y:S02]  /*0290*/  ISETP.GE.U32.AND P0, PT, R0, R7, PT ;  /* 0x000000070000720c */ /* 0x000fe40003f06070 */
[----:B------:R-:W-:-:S04]  /*02a0*/  LOP3.LUT R0, R5, R4, RZ, 0x3c, !PT ;  /* 0x0000000405007212 */ /* 0x000fc800078e3cff */
[----:B------:R-:W-:Y:S01]  /*02b0*/  ISETP.GE.AND P2, PT, R0, RZ, PT ;  /* 0x000000ff0000720c */ /* 0x000fe20003f46270 */
[----:B------:R-:W-:-:S06]  /*02c0*/  VIADD R0, R22, 0xff ;  /* 0x000000ff16007836 */ /* 0x000fcc0000000000 */
[----:B------:R-:W-:-:S04]  /*02d0*/  @P0 VIADD R3, R3, 0x1 ;  /* 0x0000000103030836 */ /* 0x000fc80000000000 */
[----:B------:R-:W-:Y:S01]  /*02e0*/  IMAD.MOV.U32 R2, RZ, RZ, R3 ;  /* 0x000000ffff027224 */ /* 0x000fe200078e0003 */
[----:B------:R-:W-:-:S03]  /*02f0*/  SHF.R.S32.HI R3, RZ, 0x1f, R0 ;  /* 0x0000001fff037819 */ /* 0x000fc60000011400 */
[----:B------:R-:W-:Y:S01]  /*0300*/  @!P2 IMAD.MOV R2, RZ, RZ, -R2 ;  /* 0x000000ffff02a224 */ /* 0x000fe200078e0a02 */
[----:B------:R-:W-:Y:S02]  /*0310*/  @!P1 LOP3.LUT R2, RZ, R4, RZ, 0x33, !PT ;  /* 0x00000004ff029212 */ /* 0x000fe400078e33ff */
[----:B------:R-:W-:-:S03]  /*0320*/  LEA.HI R3, R3, R0, RZ, 0x8 ;  /* 0x0000000003037211 */ /* 0x000fc600078f40ff */
[----:B------:R-:W-:Y:S02]  /*0330*/  IMAD.SHL.U32 R6, R2, 0x8, RZ ;  /* 0x0000000802067824 */ /* 0x000fe400078e00ff */
[----:B------:R-:W-:-:S03]  /*0340*/  IMAD.MOV R2, RZ, RZ, -R2 ;  /* 0x000000ffff027224 */ /* 0x000fc600078e0a02 */
[----:B------:R-:W-:Y:S01]  /*0350*/  LEA.HI.SX32 R3, R3, -R6, 0x18 ;  /* 0x8000000603037211 */ /* 0x000fe200078fc2ff */
[----:B------:R-:W-:-:S03]  /*0360*/  IMAD R4, R4, R2, R5 ;  /* 0x0000000204047224 */ /* 0x000fc600078e0205 */
[----:B------:R-:W-:Y:S02]  /*0370*/  VIMNMX R11, R3, 0x8, PT ;  /* 0x00000008030b7848 */ /* 0x000fe40003fe0100 */
[----:B------:R-:W-:Y:S02]  /*0380*/  IABS R9, R4 ;  /* 0x0000000400097213 */ /* 0x000fe40000000000 */
[----:B------:R-:W-:-:S04]  /*0390*/  IABS R7, R11 ;  /* 0x0000000b00077213 */ /* 0x000fc80000000000 */
[----:B------:R-:W0:Y:S08]  /*03a0*/  I2F.RP R0, R7 ;  /* 0x0000000700007306 */ /* 0x000e300000209400 */
[----:B0-----:R-:W0:Y:S02]  /*03b0*/  MUFU.RCP R0, R0 ;  /* 0x0000000000007308 */ /* 0x001e240000001000 */
[----:B0-----:R-:W-:-:S06]  /*03c0*/  VIADD R3, R0, 0xffffffe ;  /* 0x0ffffffe00037836 */ /* 0x001fcc0000000000 */
[----:B------:R-:W0:Y:S02]  /*03d0*/  F2I.FTZ.U32.TRUNC.NTZ R3, R3 ;  /* 0x0000000300037305 */ /* 0x000e24000021f000 */
[----:B0-----:R-:W-:-:S04]  /*03e0*/  IMAD.MOV R8, RZ, RZ, -R3 ;  /* 0x000000ffff087224 */ /* 0x001fc800078e0a03 */
[----:B------:R-:W-:Y:S01]  /*03f0*/  IMAD.MOV.U32 R2, RZ, RZ, R8 ;  /* 0x000000ffff027224 */ /* 0x000fe200078e0008 */
[----:B------:R-:W-:-:S03]  /*0400*/  IABS R8, R11 ;  /* 0x0000000b00087213 */ /* 0x000fc60000000000 */
[----:B------:R-:W-:Y:S02]  /*0410*/  IMAD R5, R2, R7, RZ ;  /* 0x0000000702057224 */ /* 0x000fe400078e02ff */
[----:B------:R-:W-:Y:S02]  /*0420*/  IMAD.MOV.U32 R2, RZ, RZ, RZ ;  /* 0x000000ffff027224 */ /* 0x000fe400078e00ff */
[----:B------:R-:W-:Y:S02]  /*0430*/  IMAD.MOV R0, RZ, RZ, -R8 ;  /* 0x000000ffff007224 */ /* 0x000fe400078e0a08 */
[----:B------:R-:W-:-:S06]  /*0440*/  IMAD.HI.U32 R2, R3, R5, R2 ;  /* 0x0000000503027227 */ /* 0x000fcc00078e0002 */
        /* <DEDUP_REMOVED lines=8> */
[----:B------:R-:W-:Y:S02]  /*04d0*/  ISETP.GE.AND P2, PT, R0, RZ, PT ;  /* 0x000000ff0000720c */ /* 0x000fe40003f46270 */
[----:B------:R-:W0:Y:S05]  /*04e0*/  S2R R0, SR_TID.X ;  /* 0x0000000000007919 */ /* 0x000e2a0000002100 */
[----:B------:R-:W-:Y:S01]  /*04f0*/  @P0 VIADD R2, R2, 0x1 ;  /* 0x0000000102020836 */ /* 0x000fe20000000000 */
[----:B------:R-:W-:-:S03]  /*0500*/  ISETP.GE.AND P0, PT, R10, 0x40, PT ;  /* 0x000000400a00780c */ /* 0x000fc60003f06270 */
[----:B------:R-:W-:-:S04]  /*0510*/  IMAD.MOV.U32 R3, RZ, RZ, R2 ;  /* 0x000000ffff037224 */ /* 0x000fc800078e0002 */
[----:B------:R-:W-:Y:S01]  /*0520*/  @!P2 IMAD.MOV R3, RZ, RZ, -R3 ;  /* 0x000000ffff03a224 */ /* 0x000fe200078e0a03 */
[----:B------:R-:W-:-:S05]  /*0530*/  @!P1 LOP3.LUT R3, RZ, R11, RZ, 0x33, !PT ;  /* 0x0000000bff039212 */ /* 0x000fca00078e33ff */
[----:B------:R-:W-:Y:S02]  /*0540*/  IMAD.MOV R2, RZ, RZ, -R3 ;  /* 0x000000ffff027224 */ /* 0x000fe400078e0a03 */
[----:B------:R-:W-:Y:S02]  /*0550*/  IMAD.SHL.U32 R3, R3, 0x20, RZ ;  /* 0x0000002003037824 */ /* 0x000fe400078e00ff */
[----:B------:R-:W-:-:S04]  /*0560*/  IMAD R2, R11, R2, R4 ;  /* 0x000000020b027224 */ /* 0x000fc800078e0204 */
[----:B------:R-:W-:Y:S01]  /*0570*/  IMAD.IADD R5, R6, 0x1, R2 ;  /* 0x0000000106057824 */ /* 0x000fe200078e0202 */
[----:B0-----:R-:W-:-:S05]  /*0580*/  LOP3.LUT R2, R0, 0xff, RZ, 0xc0, !PT ;  /* 0x000000ff00027812 */ /* 0x001fca00078ec0ff */
[----:B------:R-:W-:Y:S01]  /*0590*/  IMAD R4, R5, 0x100, R2 ;  /* 0x0000010005047824 */ /* 0x000fe200078e0202 */
[----:B------:R-:W-:Y:S06]  /*05a0*/  @!P0 BRA `(.L_x_0) ;  /* 0x0000002c000c8947 */ /* 0x000fec0003800000 */
[----:B------:R-:W-:Y:S01]  /*05b0*/  IABS R18, R22 ;  /* 0x0000001600127213 */ /* 0x000fe20000000000 */
[----:B------:R-:W-:Y:S01]  /*05c0*/  ULDC UR4, c[0x0][0x234] ;  /* 0x00008d0000047ab9 */ /* 0x000fe20000000800 */
[----:B------:R-:W-:Y:S01]  /*05d0*/  IABS R19, R23 ;  /* 0x0000001700137213 */ /* 0x000fe20000000000 */
[----:B------:R-:W-:Y:S01]  /*05e0*/  ULDC.64 UR6, c[0x0][0x210] ;  /* 0x0000840000067ab9 */ /* 0x000fe20000000a00 */
[----:B------:R-:W0:Y:S01]  /*05f0*/  I2F.RP R5, R18 ;  /* 0x0000001200057306 */ /* 0x000e220000209400 */
[--C-:B------:R-:W-:Y:S01]  /*0600*/  SHF.R.U32.HI R8, RZ, 0x6, R0.reuse ;  /* 0x00000006ff087819 */ /* 0x100fe20000011600 */
[----:B------:R-:W1:Y:S01]  /*0610*/  LDC R83, c[0x0][0x23c] ;  /* 0x00008f00ff537b82 */ /* 0x000e620000000800 */
[----:B------:R-:W-:Y:S01]  /*0620*/  SHF.R.U32.HI R15, RZ, 0x5, R0 ;  /* 0x00000005ff0f7819 */ /* 0x000fe20000011600 */
[----:B------:R-:W-:Y:S01]  /*0630*/  UIADD3 UR5, UR16, 0x8000, URZ ;  /* 0x0000800010057890 */ /* 0x000fe2000fffe03f */
[----:B------:R-:W-:Y:S01]  /*0640*/  SGXT.U32 R8, R8, 0x2 ;  /* 0x000000020808781a */ /* 0x000fe20000000000 */
[----:B------:R-:W-:Y:S01]  /*0650*/  ULDC UR8, c[0x0][0x230] ;  /* 0x00008c0000087ab9 */ /* 0x000fe20000000800 */
[----:B------:R-:W-:Y:S01]  /*0660*/  R2UR UR17, R15 ;  /* 0x000000000f1172ca */ /* 0x000fe200000e0000 */
[----:B------:R-:W2:Y:S01]  /*0670*/  I2F.RP R11, R19 ;  /* 0x00000013000b7306 */ /* 0x000ea20000209400 */
[----:B------:R-:W-:Y:S01]  /*0680*/  LOP3.LUT R21, R3, R8, RZ, 0xfc, !PT ;  /* 0x0000000803157212 */ /* 0x000fe200078efcff */
[----:B------:R-:W3:Y:S01]  /*0690*/  LDC R58, c[0x0][0x238] ;  /* 0x00008e00ff3a7b82 */ /* 0x000ee20000000800 */
[----:B------:R-:W-:Y:S01]  /*06a0*/  ISETP.GE.AND P4, PT, R4, RZ, PT ;  /* 0x000000ff0400720c */ /* 0x000fe20003f86270 */
[----:B------:R-:W-:Y:S01]  /*06b0*/  USHF.R.U32.HI UR5, URZ, 0x4, UR5 ;  /* 0x000000043f057899 */ /* 0x000fe20008011605 */
[----:B------:R-:W-:-:S02]  /*06c0*/  LOP3.LUT R25, R21, 0x18, RZ, 0xfc, !PT ;  /* 0x0000001815197812 */ /* 0x000fc400078efcff */
[----:B------:R-:W-:Y:S02]  /*06d0*/  CS2R R40, SRZ ;  /* 0x0000000000287805 */ /* 0x000fe4000001ff00 */
[C---:B------:R-:W-:Y:S01]  /*06e0*/  LOP3.LUT R26, R21.reuse, 0x14, RZ, 0xfc, !PT ;  /* 0x00000014151a7812 */ /* 0x040fe200078efcff */
[----:B0-----:R-:W0:Y:S01]  /*06f0*/  MUFU.RCP R5, R5 ;  /* 0x0000000500057308 */ /* 0x001e220000001000 */
[C---:B------:R-:W-:Y:S01]  /*0700*/  LOP3.LUT R27, R21.reuse, 0x10, RZ, 0xfc, !PT ;  /* 0x00000010151b7812 */ /* 0x040fe200078efcff */
[----:B------:R-:W-:Y:S01]  /*0710*/  USGXT.U32 UR10, UR5, 0xe ;  /* 0x0000000e050a789a */ /* 0x000fe20008000000 */
[----:B------:R-:W-:Y:S02]  /*0720*/  IABS R14, R26 ;  /* 0x0000001a000e7213 */ /* 0x000fe40000000000 */
[----:B------:R-:W-:Y:S02]  /*0730*/  CS2R R42, SRZ ;  /* 0x00000000002a7805 */ /* 0x000fe4000001ff00 */
[----:B------:R-:W-:-:S02]  /*0740*/  LOP3.LUT R28, R21, 0xc, RZ, 0xfc, !PT ;  /* 0x0000000c151c7812 */ /* 0x000fc400078efcff */
[----:B------:R-:W-:Y:S02]  /*0750*/  CS2R R44, SRZ ;  /* 0x00000000002c7805 */ /* 0x000fe4000001ff00 */
[----:B------:R-:W-:Y:S01]  /*0760*/  IABS R15, R27 ;  /* 0x0000001b000f7213 */ /* 0x000fe20000000000 */
[----:B--2---:R-:W2:Y:S01]  /*0770*/  MUFU.RCP R11, R11 ;  /* 0x0000000b000b7308 */ /* 0x004ea20000001000 */
[----:B------:R-:W-:Y:S02]  /*0780*/  LOP3.LUT R29, R21, 0x8, RZ, 0xfc, !PT ;  /* 0x00000008151d7812 */ /* 0x000fe400078efcff */
[----:B------:R-:W-:Y:S02]  /*0790*/  CS2R R46, SRZ ;  /* 0x00000000002e7805 */ /* 0x000fe4000001ff00 */
[----:B------:R-:W-:Y:S02]  /*07a0*/  IABS R16, R28 ;  /* 0x0000001c00107213 */ /* 0x000fe40000000000 */
[----:B------:R-:W-:-:S02]  /*07b0*/  CS2R R48, SRZ ;  /* 0x0000000000307805 */ /* 0x000fc4000001ff00 */
[----:B------:R-:W-:Y:S02]  /*07c0*/  IABS R17, R29 ;  /* 0x0000001d00117213 */ /* 0x000fe40000000000 */
[----:B------:R-:W-:Y:S02]  /*07d0*/  CS2R R50, SRZ ;  /* 0x0000000000327805 */ /* 0x000fe4000001ff00 */
[----:B------:R-:W-:Y:S02]  /*07e0*/  LOP3.LUT R30, R21, 0x4, RZ, 0xfc, !PT ;  /* 0x00000004151e7812 */ /* 0x000fe400078efcff */
[----:B------:R-:W-:Y:S01]  /*07f0*/  CS2R R52, SRZ ;  /* 0x0000000000347805 */ /* 0x000fe2000001ff00 */
[----:B0-----:R-:W-:Y:S01]  /*0800*/  VIADD R6, R5, 0xffffffe ;  /* 0x0ffffffe05067836 */ /* 0x001fe20000000000 */
[----:B------:R-:W-:Y:S01]  /*0810*/  IABS R24, R21 ;  /* 0x0000001500187213 */ /* 0x000fe20000000000 */
[C---:B---3--:R-:W-:Y:S01]  /*0820*/  IMAD.SHL.U32 R84, R58.reuse, 0x40, RZ ;  /* 0x000000403a547824 */ /* 0x048fe200078e00ff */
[----:B------:R-:W-:Y:S01]  /*0830*/  IABS R20, R30 ;  /* 0x0000001e00147213 */ /* 0x000fe20000000000 */
[----:B------:R0:W3:Y:S01]  /*0840*/  F2I.FTZ.U32.TRUNC.NTZ R7, R6 ;  /* 0x0000000600077305 */ /* 0x0000e2000021f000 */
[C---:B------:R-:W-:Y:S01]  /*0850*/  IMAD R85, R58.reuse, 0x3f, RZ ;  /* 0x0000003f3a557824 */ /* 0x040fe200078e02ff */
[----:B------:R-:W-:Y:S01]  /*0860*/  CS2R R54, SRZ ;  /* 0x0000000000367805 */ /* 0x000fe2000001ff00 */
[C---:B------:R-:W-:Y:S01]  /*0870*/  IMAD R86, R58.reuse, 0x3e, RZ ;  /* 0x0000003e3a567824 */ /* 0x040fe200078e02ff */
[----:B------:R-:W-:Y:S01]  /*0880*/  CS2R R32, SRZ ;  /* 0x0000000000207805 */ /* 0x000fe2000001ff00 */
[----:B--2---:R-:W-:Y:S01]  /*0890*/  VIADD R9, R11, 0xffffffe ;  /* 0x0ffffffe0b097836 */ /* 0x004fe20000000000 */
[----:B------:R-:W-:Y:S01]  /*08a0*/  LOP3.LUT R11, R21, 0x1c, RZ, 0xfc, !PT ;  /* 0x0000001c150b7812 */ /* 0x000fe200078efcff */
[C---:B------:R-:W-:Y:S01]  /*08b0*/  IMAD R87, R58.reuse, 0x3d, RZ ;  /* 0x0000003d3a577824 */ /* 0x040fe200078e02ff */
[----:B------:R-:W-:Y:S01]  /*08c0*/  CS2R R34, SRZ ;  /* 0x0000000000227805 */ /* 0x000fe2000001ff00 */
[----:B0-----:R-:W-:Y:S01]  /*08d0*/  IMAD.MOV.U32 R6, RZ, RZ, RZ ;  /* 0x000000ffff067224 */ /* 0x001fe200078e00ff */
[----:B------:R-:W-:Y:S01]  /*08e0*/  IABS R12, R11 ;  /* 0x0000000b000c7213 */ /* 0x000fe20000000000 */
[----:B------:R-:W0:Y:S01]  /*08f0*/  F2I.FTZ.U32.TRUNC.NTZ R9, R9 ;  /* 0x0000000900097305 */ /* 0x000e22000021f000 */
[C---:B------:R-:W-:Y:S01]  /*0900*/  IMAD R88, R58.reuse, 0x3c, RZ ;  /* 0x0000003c3a587824 */ /* 0x040fe200078e02ff */
[----:B------:R-:W-:Y:S01]  /*0910*/  CS2R R36, SRZ ;  /* 0x0000000000247805 */ /* 0x000fe2000001ff00 */
[C---:B------:R-:W-:Y:S01]  /*0920*/  IMAD R89, R58.reuse, 0x3b, RZ ;  /* 0x0000003b3a597824 */ /* 0x040fe200078e02ff */
[----:B------:R-:W-:Y:S01]  /*0930*/  CS2R R38, SRZ ;  /* 0x0000000000267805 */ /* 0x000fe2000001ff00 */
[----:B---3--:R-:W-:Y:S01]  /*0940*/  IMAD.MOV R13, RZ, RZ, -R7 ;  /* 0x000000ffff0d7224 */ /* 0x008fe200078e0a07 */
[----:B------:R-:W-:Y:S01]  /*0950*/  UMOV UR11, 0x40000040 ;  /* 0x40000040000b7882 */ /* 0x000fe20000000000 */
[----:B------:R-:W-:-:S02]  /*0960*/  IMAD R90, R58, 0x3a, RZ ;  /* 0x0000003a3a5a7824 */ /* 0x000fc400078e02ff */
[----:B------:R-:W-:Y:S02]  /*0970*/  IMAD R5, R13, R18, RZ ;  /* 0x000000120d057224 */ /* 0x000fe400078e02ff */
[----:B------:R-:W-:Y:S02]  /*0980*/  IMAD R91, R58, 0x39, RZ ;  /* 0x000000393a5b7824 */ /* 0x000fe400078e02ff */
[----:B------:R-:W-:Y:S01]  /*0990*/  IMAD.HI.U32 R6, R7, R5, R6 ;  /* 0x0000000507067227 */ /* 0x000fe200078e0006 */
[----:B------:R-:W-:Y:S02]  /*09a0*/  IABS R7, R4 ;  /* 0x0000000400077213 */ /* 0x000fe40000000000 */
[----:B------:R-:W-:Y:S01]  /*09b0*/  SHF.R.S32.HI R5, RZ, 0x1f, R10 ;  /* 0x0000001fff057819 */ /* 0x000fe2000001140a */
[----:B0-----:R-:W-:Y:S02]  /*09c0*/  IMAD.MOV R8, RZ, RZ, -R9 ;  /* 0x000000ffff087224 */ /* 0x001fe400078e0a09 */
[----:B------:R-:W-:-:S04]  /*09d0*/  IMAD.HI.U32 R6, R6, R7, RZ ;  /* 0x0000000706067227 */ /* 0x000fc800078e00ff */
[----:B------:R-:W-:Y:S02]  /*09e0*/  IMAD R13, R8, R19, RZ ;  /* 0x00000013080d7224 */ /* 0x000fe400078e02ff */
[----:B------:R-:W-:Y:S02]  /*09f0*/  IMAD.MOV.U32 R8, RZ, RZ, RZ ;  /* 0x000000ffff087224 */ /* 0x000fe400078e00ff */
[----:B------:R-:W-:Y:S02]  /*0a00*/  IMAD.MOV R6, RZ, RZ, -R6 ;  /* 0x000000ffff067224 */ /* 0x000fe400078e0a06 */
[----:B------:R-:W-:Y:S01]  /*0a10*/  IMAD.HI.U32 R8, R9, R13, R8 ;  /* 0x0000000d09087227 */ /* 0x000fe200078e0008 */
[----:B------:R-:W-:-:S03]  /*0a20*/  LEA.HI R13, R5, R10, RZ, 0x6 ;  /* 0x0000000a050d7211 */ /* 0x000fc600078f30ff */
[----:B------:R-:W-:Y:S01]  /*0a30*/  IMAD.MOV.U32 R9, RZ, RZ, R12 ;  /* 0x000000ffff097224 */ /* 0x000fe200078e000c */
[----:B------:R-:W-:Y:S01]  /*0a40*/  IABS R12, R25 ;  /* 0x00000019000c7213 */ /* 0x000fe20000000000 */
[----:B------:R-:W-:Y:S01]  /*0a50*/  IMAD R92, R58, 0x38, RZ ;  /* 0x000000383a5c7824 */ /* 0x000fe200078e02ff */
[----:B------:R-:W-:Y:S01]  /*0a60*/  SHF.R.S32.HI R13, RZ, 0x6, R13 ;  /* 0x00000006ff0d7819 */ /* 0x000fe2000001140d */
[----:B------:R-:W-:-:S04]  /*0a70*/  IMAD.HI.U32 R5, R8, R9, RZ ;  /* 0x0000000908057227 */ /* 0x000fc800078e00ff */
[----:B------:R-:W-:Y:S02]  /*0a80*/  IMAD.MOV R10, RZ, RZ, -R5 ;  /* 0x000000ffff0a7224 */ /* 0x000fe400078e0a05 */
[----:B------:R-:W-:Y:S02]  /*0a90*/  IMAD R5, R18, R6, R7 ;  /* 0x0000000612057224 */ /* 0x000fe400078e0207 */
[----:B------:R-:W-:-:S03]  /*0aa0*/  IMAD.HI.U32 R6, R8, R12, RZ ;  /* 0x0000000c08067227 */ /* 0x000fc600078e00ff */
[----:B------:R-:W-:Y:S01]  /*0ab0*/  ISETP.GT.U32.AND P0, PT, R18, R5, PT ;  /* 0x000000051200720c */ /* 0x000fe20003f04070 */
[----:B------:R-:W-:-:S04]  /*0ac0*/  IMAD.HI.U32 R7, R8, R14, RZ ;  /* 0x0000000e08077227 */ /* 0x000fc800078e00ff */
[----:B------:R-:W-:Y:S02]  /*0ad0*/  IMAD.MOV R6, RZ, RZ, -R6 ;  /* 0x000000ffff067224 */ /* 0x000fe400078e0a06 */
[C---:B------:R-:W-:Y:S02]  /*0ae0*/  IMAD R9, R19.reuse, R10, R9 ;  /* 0x0000000a13097224 */ /* 0x040fe400078e0209 */
[----:B------:R-:W-:Y:S02]  /*0af0*/  IMAD.MOV R7, RZ, RZ, -R7 ;  /* 0x000000ffff077224 */ /* 0x000fe400078e0a07 */
[C---:B------:R-:W-:Y:S01]  /*0b00*/  IMAD R10, R19.reuse, R6, R12 ;  /* 0x00000006130a7224 */ /* 0x040fe200078e020c */
[----:B------:R-:W-:Y:S01]  /*0b10*/  ISETP.GT.U32.AND P3, PT, R19, R9, PT ;  /* 0x000000091300720c */ /* 0x000fe20003f64070 */
[----:B------:R-:W-:Y:S02]  /*0b20*/  @!P0 IMAD.IADD R5, R5, 0x1, -R18 ;  /* 0x0000000105058824 */ /* 0x000fe400078e0a12 */
[----:B------:R-:W-:Y:S01]  /*0b30*/  IMAD.HI.U32 R6, R8, R15, RZ ;  /* 0x0000000f08067227 */ /* 0x000fe200078e00ff */
[----:B------:R-:W-:-:S02]  /*0b40*/  ISETP.GT.U32.AND P5, PT, R19, R10, PT ;  /* 0x0000000a1300720c */ /* 0x000fc40003fa4070 */
[----:B------:R-:W-:Y:S01]  /*0b50*/  ISETP.GT.U32.AND P0, PT, R18, R5, PT ;  /* 0x000000051200720c */ /* 0x000fe20003f04070 */
[----:B------:R-:W-:Y:S02]  /*0b60*/  IMAD R12, R19, R7, R14 ;  /* 0x00000007130c7224 */ /* 0x000fe400078e020e */
[----:B------:R-:W-:-:S03]  /*0b70*/  IMAD.HI.U32 R7, R8, R16, RZ ;  /* 0x0000001008077227 */ /* 0x000fc600078e00ff */
[----:B------:R-:W-:Y:S01]  /*0b80*/  ISETP.GT.U32.AND P1, PT, R19, R12, PT ;  /* 0x0000000c1300720c */ /* 0x000fe20003f24070 */
[----:B------:R-:W-:Y:S02]  /*0b90*/  IMAD.MOV R14, RZ, RZ, -R6 ;  /* 0x000000ffff0e7224 */ /* 0x000fe400078e0a06 */
[----:B------:R-:W-:-:S04]  /*0ba0*/  IMAD.HI.U32 R6, R8, R17, RZ ;  /* 0x0000001108067227 */ /* 0x000fc800078e00ff */
[----:B------:R-:W-:Y:S02]  /*0bb0*/  IMAD.MOV R7, RZ, RZ, -R7 ;  /* 0x000000ffff077224 */ /* 0x000fe400078e0a07 */
[----:B------:R-:W-:Y:S02]  /*0bc0*/  IMAD.MOV R6, RZ, RZ, -R6 ;  /* 0x000000ffff067224 */ /* 0x000fe400078e0a06 */
[----:B------:R-:W-:Y:S01]  /*0bd0*/  @!P0 IMAD.IADD R5, R5, 0x1, -R18 ;  /* 0x0000000105058824 */ /* 0x000fe200078e0a12 */
[----:B------:R-:W-:Y:S01]  /*0be0*/  ISETP.NE.AND P0, PT, R22, RZ, PT ;  /* 0x000000ff1600720c */ /* 0x000fe20003f05270 */
[C---:B------:R-:W-:Y:S02]  /*0bf0*/  IMAD R14, R19.reuse, R14, R15 ;  /* 0x0000000e130e7224 */ /* 0x040fe400078e020f */
[C---:B------:R-:W-:Y:S02]  /*0c00*/  IMAD R15, R19.reuse, R7, R16 ;  /* 0x00000007130f7224 */ /* 0x040fe400078e0210 */
[C---:B------:R-:W-:Y:S01]  /*0c10*/  IMAD R16, R19.reuse, R6, R17 ;  /* 0x0000000613107224 */ /* 0x040fe200078e0211 */
[C---:B------:R-:W-:Y:S01]  /*0c20*/  ISETP.GT.U32.AND P2, PT, R19.reuse, R14, PT ;  /* 0x0000000e1300720c */ /* 0x040fe20003f44070 */
[----:B------:R-:W-:Y:S01]  /*0c30*/  IMAD.HI.U32 R6, R8, R20, RZ ;  /* 0x0000001408067227 */ /* 0x000fe200078e00ff */
[----:B------:R-:W-:-:S03]  /*0c40*/  ISETP.GT.U32.AND P6, PT, R19, R15, PT ;  /* 0x0000000f1300720c */ /* 0x000fc60003fc4070 */
[----:B------:R-:W-:Y:S02]  /*0c50*/  IMAD.MOV R17, RZ, RZ, -R6 ;  /* 0x000000ffff117224 */ /* 0x000fe400078e0a06 */
[----:B------:R-:W-:Y:S02]  /*0c60*/  IMAD.MOV.U32 R6, RZ, RZ, R5 ;  /* 0x000000ffff067224 */ /* 0x000fe400078e0005 */
[----:B------:R-:W-:Y:S02]  /*0c70*/  IMAD.MOV.U32 R7, RZ, RZ, R24 ;  /* 0x000000ffff077224 */ /* 0x000fe400078e0018 */
[----:B------:R-:W-:Y:S01]  /*0c80*/  @!P4 IMAD.MOV R6, RZ, RZ, -R6 ;  /* 0x000000ffff06c224 */ /* 0x000fe200078e0a06 */
[----:B------:R-:W-:Y:S01]  /*0c90*/  @!P0 LOP3.LUT R6, RZ, R22, RZ, 0x33, !PT ;  /* 0x00000016ff068212 */ /* 0x000fe200078e33ff */
[----:B------:R-:W-:Y:S01]  /*0ca0*/  IMAD.HI.U32 R8, R8, R7, RZ ;  /* 0x0000000708087227 */ /* 0x000fe200078e00ff */
[----:B------:R-:W-:-:S03]  /*0cb0*/  ISETP.GT.U32.AND P0, PT, R19, R16, PT ;  /* 0x000000101300720c */ /* 0x000fc60003f04070 */
[----:B------:R-:W-:Y:S02]  /*0cc0*/  IMAD R17, R19, R17, R20 ;  /* 0x0000001113117224 */ /* 0x000fe400078e0214 */
[----:B------:R-:W-:Y:S02]  /*0cd0*/  IMAD.MOV R8, RZ, RZ, -R8 ;  /* 0x000000ffff087224 */ /* 0x000fe400078e0a08 */
[----:B------:R-:W-:Y:S01]  /*0ce0*/  @!P3 IMAD.IADD R9, R9, 0x1, -R19 ;  /* 0x000000010909b824 */ /* 0x000fe200078e0a13 */
[C---:B------:R-:W-:Y:S01]  /*0cf0*/  ISETP.GT.U32.AND P3, PT, R19.reuse, R17, PT ;  /* 0x000000111300720c */ /* 0x040fe20003f64070 */
[C---:B------:R-:W-:Y:S01]  /*0d00*/  IMAD R18, R19.reuse, R8, R7 ;  /* 0x0000000813127224 */ /* 0x040fe200078e0207 */
[----:B------:R-:W-:Y:S01]  /*0d10*/  LOP3.LUT R7, R0, 0xc0, RZ, 0xc0, !PT ;  /* 0x000000c000077812 */ /* 0x000fe200078ec0ff */
[--C-:B------:R-:W-:Y:S01]  /*0d20*/  @!P5 IMAD.IADD R10, R10, 0x1, -R19.reuse ;  /* 0x000000010a0ad824 */ /* 0x100fe200078e0a13 */
[C---:B------:R-:W-:Y:S01]  /*0d30*/  ISETP.GT.U32.AND P5, PT, R19.reuse, R9, PT ;  /* 0x000000091300720c */ /* 0x040fe20003fa4070 */
[--C-:B------:R-:W-:Y:S01]  /*0d40*/  @!P2 IMAD.IADD R14, R14, 0x1, -R19.reuse ;  /* 0x000000010e0ea824 */ /* 0x100fe200078e0a13 */
[C---:B------:R-:W-:Y:S01]  /*0d50*/  ISETP.GT.U32.AND P4, PT, R19.reuse, R18, PT ;  /* 0x000000121300720c */ /* 0x040fe20003f84070 */
[--C-:B------:R-:W-:Y:S01]  /*0d60*/  @!P0 IMAD.IADD R16, R16, 0x1, -R19.reuse ;  /* 0x0000000110108824 */ /* 0x100fe200078e0a13 */
[----:B------:R-:W-:Y:S01]  /*0d70*/  ISETP.GT.U32.AND P2, PT, R19, R10, PT ;  /* 0x0000000a1300720c */ /* 0x000fe20003f44070 */
[--C-:B------:R-:W-:Y:S01]  /*0d80*/  @!P1 IMAD.IADD R12, R12, 0x1, -R19.reuse ;  /* 0x000000010c0c9824 */ /* 0x100fe200078e0a13 */
[----:B------:R-:W-:Y:S01]  /*0d90*/  ISETP.GE.AND P1, PT, R11, RZ, PT ;  /* 0x000000ff0b00720c */ /* 0x000fe20003f26270 */
[--C-:B------:R-:W-:Y:S01]  /*0da0*/  @!P6 IMAD.IADD R15, R15, 0x1, -R19.reuse ;  /* 0x000000010f0fe824 */ /* 0x100fe200078e0a13 */
[----:B------:R-:W-:Y:S01]  /*0db0*/  ISETP.GT.U32.AND P0, PT, R19, R14, PT ;  /* 0x0000000e1300720c */ /* 0x000fe20003f04070 */
[--C-:B------:R-:W-:Y:S01]  /*0dc0*/  @!P3 IMAD.IADD R17, R17, 0x1, -R19.reuse ;  /* 0x000000011111b824 */ /* 0x100fe200078e0a13 */
[----:B------:R-:W-:Y:S01]  /*0dd0*/  ISETP.GT.U32.AND P3, PT, R19, R16, PT ;  /* 0x000000101300720c */ /* 0x000fe20003f64070 */
[----:B------:R-:W-:Y:S01]  /*0de0*/  IMAD.SHL.U32 R5, R2, 0x2, RZ ;  /* 0x0000000202057824 */ /* 0x000fe200078e00ff */
[----:B------:R-:W-:Y:S01]  /*0df0*/  ISETP.GE.AND P6, PT, R25, RZ, PT ;  /* 0x000000ff1900720c */ /* 0x000fe20003fc6270 */
[--C-:B------:R-:W-:Y:S01]  /*0e00*/  @!P5 IMAD.IADD R9, R9, 0x1, -R19.reuse ;  /* 0x000000010909d824 */ /* 0x100fe200078e0a13 */
[C---:B------:R-:W-:Y:S01]  /*0e10*/  ISETP.GT.U32.AND P5, PT, R19.reuse, R12, PT ;  /* 0x0000000c1300720c */ /* 0x040fe20003fa4070 */
[--C-:B------:R-:W-:Y:S01]  /*0e20*/  @!P4 IMAD.IADD R18, R18, 0x1, -R19.reuse ;  /* 0x000000011212c824 */ /* 0x100fe200078e0a13 */
[C---:B------:R-:W-:Y:S01]  /*0e30*/  ISETP.GT.U32.AND P4, PT, R19.reuse, R15, PT ;  /* 0x0000000f1300720c */ /* 0x040fe20003f84070 */
[----:B------:R-:W-:Y:S01]  /*0e40*/  @!P2 IMAD.IADD R10, R10, 0x1, -R19 ;  /* 0x000000010a0aa824 */ /* 0x000fe200078e0a13 */
[C---:B------:R-:W-:Y:S01]  /*0e50*/  ISETP.GT.U32.AND P2, PT, R19.reuse, R17, PT ;  /* 0x000000111300720c */ /* 0x040fe20003f44070 */
[----:B------:R-:W-:Y:S01]  /*0e60*/  @!P1 IMAD.MOV R9, RZ, RZ, -R9 ;  /* 0x000000ffff099224 */ /* 0x000fe200078e0a09 */
[----:B------:R-:W-:Y:S01]  /*0e70*/  ISETP.GT.U32.AND P1, PT, R19, R18, PT ;  /* 0x000000121300720c */ /* 0x000fe20003f24070 */
[--C-:B------:R-:W-:Y:S01]  /*0e80*/  @!P0 IMAD.IADD R14, R14, 0x1, -R19.reuse ;  /* 0x000000010e0e8824 */ /* 0x100fe200078e0a13 */
[----:B------:R-:W-:Y:S01]  /*0e90*/  ISETP.GE.AND P0, PT, R27, RZ, PT ;  /* 0x000000ff1b00720c */ /* 0x000fe20003f06270 */
[----:B------:R-:W-:Y:S01]  /*0ea0*/  @!P3 IMAD.IADD R16, R16, 0x1, -R19 ;  /* 0x000000011010b824 */ /* 0x000fe200078e0a13 */
[----:B------:R-:W-:Y:S01]  /*0eb0*/  ISETP.GE.AND P3, PT, R29, RZ, PT ;  /* 0x000000ff1d00720c */ /* 0x000fe20003f66270 */
[----:B------:R-:W-:Y:S01]  /*0ec0*/  @!P6 IMAD.MOV R10, RZ, RZ, -R10 ;  /* 0x000000ffff0ae224 */ /* 0x000fe200078e0a0a */
[----:B------:R-:W-:Y:S01]  /*0ed0*/  SHF.R.U32.HI R8, RZ, 0x2, R7 ;  /* 0x00000002ff087819 */ /* 0x000fe20000011607 */
[--C-:B------:R-:W-:Y:S01]  /*0ee0*/  @!P5 IMAD.IADD R12, R12, 0x1, -R19.reuse ;  /* 0x000000010c0cd824 */ /* 0x100fe200078e0a13 */
[----:B------:R-:W-:Y:S01]  /*0ef0*/  ISETP.GE.AND P5, PT, R26, RZ, PT ;  /* 0x000000ff1a00720c */ /* 0x000fe20003fa6270 */
[--C-:B------:R-:W-:Y:S01]  /*0f00*/  @!P4 IMAD.IADD R15, R15, 0x1, -R19.reuse ;  /* 0x000000010f0fc824 */ /* 0x100fe200078e0a13 */
[----:B------:R-:W-:Y:S01]  /*0f10*/  ISETP.GE.AND P4, PT, R28, RZ, PT ;  /* 0x000000ff1c00720c */ /* 0x000fe20003f86270 */
[--C-:B------:R-:W-:Y:S01]  /*0f20*/  @!P2 IMAD.IADD R17, R17, 0x1, -R19.reuse ;  /* 0x000000011111a824 */ /* 0x100fe200078e0a13 */
[----:B------:R-:W-:Y:S01]  /*0f30*/  ISETP.GE.AND P2, PT, R30, RZ, PT ;  /* 0x000000ff1e00720c */ /* 0x000fe20003f46270 */
[----:B------:R-:W-:Y:S01]  /*0f40*/  @!P1 IMAD.IADD R18, R18, 0x1, -R19 ;  /* 0x0000000112129824 */ /* 0x000fe200078e0a13 */
[----:B------:R-:W-:Y:S01]  /*0f50*/  ISETP.GE.AND P6, PT, R21, RZ, PT ;  /* 0x000000ff1500720c */ /* 0x000fe20003fc6270 */
[----:B------:R-:W-:Y:S01]  /*0f60*/  IMAD R6, R6, UR4, RZ ;  /* 0x0000000406067c24 */ /* 0x000fe2000f8e02ff */
[----:B------:R-:W-:Y:S01]  /*0f70*/  LOP3.LUT R5, R5, R8, RZ, 0x3c, !PT ;  /* 0x0000000805057212 */ /* 0x000fe200078e3cff */
[----:B------:R-:W-:Y:S01]  /*0f80*/  @!P3 IMAD.MOV R16, RZ, RZ, -R16 ;  /* 0x000000ffff10b224 */ /* 0x000fe200078e0a10 */
[----:B------:R-:W-:Y:S01]  /*0f90*/  ISETP.NE.AND P1, PT, R23, RZ, PT ;  /* 0x000000ff1700720c */ /* 0x000fe20003f25270 */
[----:B------:R-:W-:Y:S01]  /*0fa0*/  @!P0 IMAD.MOV R14, RZ, RZ, -R14 ;  /* 0x000000ffff0e8224 */ /* 0x000fe200078e0a0e */
[----:B------:R-:W-:Y:S01]  /*0fb0*/  LOP3.LUT R8, RZ, R23, RZ, 0x33, !PT ;  /* 0x00000017ff087212 */ /* 0x000fe200078e33ff */
[----:B------:R-:W-:Y:S01]  /*0fc0*/  @!P5 IMAD.MOV R12, RZ, RZ, -R12 ;  /* 0x000000ffff0cd224 */ /* 0x000fe200078e0a0c */
[----:B------:R-:W-:Y:S01]  /*0fd0*/  LEA R134, P0, R6, UR6, 0x1 ;  /* 0x0000000606867c11 */ /* 0x000fe2000f8008ff */
[----:B------:R-:W-:Y:S01]  /*0fe0*/  @!P4 IMAD.MOV R15, RZ, RZ, -R15 ;  /* 0x000000ffff0fc224 */ /* 0x000fe200078e0a0f */
[----:B------:R-:W-:Y:S01]  /*0ff0*/  SEL R16, R8, R16, !P1 ;  /* 0x0000001008107207 */ /* 0x000fe20004800000 */
[----:B------:R-:W-:Y:S01]  /*1000*/  @!P2 IMAD.MOV R17, RZ, RZ, -R17 ;  /* 0x000000ffff11a224 */ /* 0x000fe200078e0a11 */
[----:B------:R-:W-:Y:S01]  /*1010*/  ULDC UR4, c[0x0][0x240] ;  /* 0x0000900000047ab9 */ /* 0x000fe20000000800 */
[----:B------:R-:W-:Y:S01]  /*1020*/  @!P6 IMAD.MOV R18, RZ, RZ, -R18 ;  /* 0x000000ffff12e224 */ /* 0x000fe200078e0a12 */
[----:B------:R-:W-:Y:S01]  /*1030*/  LEA.HI.X.SX32 R135, R6, UR7, 0x1, P0 ;  /* 0x0000000706877c11 */ /* 0x000fe200080f0eff */
[----:B------:R-:W-:Y:S01]  /*1040*/  IMAD R16, R16, UR4, RZ ;  /* 0x0000000410107c24 */ /* 0x000fe2000f8e02ff */
[C---:B------:R-:W-:Y:S01]  /*1050*/  SEL R9, R8.reuse, R9, !P1 ;  /* 0x0000000908097207 */ /* 0x040fe20004800000 */
[----:B------:R-:W-:Y:S01]  /*1060*/  ULDC.64 UR6, c[0x0][0x218] ;  /* 0x0000860000067ab9 */ /* 0x000fe20000000a00 */
[----:B------:R-:W-:Y:S01]  /*1070*/  SEL R10, R8, R10, !P1 ;  /* 0x0000000a080a7207 */ /* 0x000fe20004800000 */
[----:B------:R-:W-:Y:S01]  /*1080*/  IMAD R93, R58, 0x37, RZ ;  /* 0x000000373a5d7824 */ /* 0x000fe200078e02ff */
[C---:B------:R-:W-:Y:S01]  /*1090*/  SEL R12, R8.reuse, R12, !P1 ;  /* 0x0000000c080c7207 */ /* 0x040fe20004800000 */
[----:B------:R-:W-:Y:S01]  /*10a0*/  IMAD R9, R9, UR4, RZ ;  /* 0x0000000409097c24 */ /* 0x000fe2000f8e02ff */
[----:B------:R-:W-:Y:S01]  /*10b0*/  SEL R14, R8, R14, !P1 ;  /* 0x0000000e080e7207 */ /* 0x000fe20004800000 */
[----:B------:R-:W-:Y:S01]  /*10c0*/  IMAD R10, R10, UR4, RZ ;  /* 0x000000040a0a7c24 */ /* 0x000fe2000f8e02ff */
[----:B------:R-:W-:Y:S01]  /*10d0*/  SEL R15, R8, R15, !P1 ;  /* 0x0000000f080f7207 */ /* 0x000fe20004800000 */
[----:B------:R-:W-:Y:S01]  /*10e0*/  IMAD R12, R12, UR4, RZ ;  /* 0x000000040c0c7c24 */ /* 0x000fe2000f8e02ff */
[----:B------:R-:W-:Y:S01]  /*10f0*/  SEL R17, R8, R17, !P1 ;  /* 0x0000001108117207 */ /* 0x000fe20004800000 */
[----:B------:R-:W-:Y:S01]  /*1100*/  IMAD R14, R14, UR4, RZ ;  /* 0x000000040e0e7c24 */ /* 0x000fe2000f8e02ff */
[----:B------:R-:W-:Y:S01]  /*1110*/  SEL R8, R8, R18, !P1 ;  /* 0x0000001208087207 */ /* 0x000fe20004800000 */
[----:B------:R-:W-:Y:S01]  /*1120*/  IMAD R15, R15, UR4, RZ ;  /* 0x000000040f0f7c24 */ /* 0x000fe2000f8e02ff */
[----:B------:R-:W-:Y:S01]  /*1130*/  LEA R160, P1, R16, UR6, 0x1 ;  /* 0x0000000610a07c11 */ /* 0x000fe2000f8208ff */
[----:B------:R-:W-:Y:S01]  /*1140*/  IMAD R17, R17, UR4, RZ ;  /* 0x0000000411117c24 */ /* 0x000fe2000f8e02ff */
[C---:B------:R-:W-:Y:S01]  /*1150*/  LEA R158, P6, R9.reuse, UR6, 0x1 ;  /* 0x00000006099e7c11 */ /* 0x040fe2000f8c08ff */
[----:B------:R-:W-:Y:S01]  /*1160*/  IMAD R8, R8, UR4, RZ ;  /* 0x0000000408087c24 */ /* 0x000fe2000f8e02ff */
[----:B------:R-:W-:Y:S01]  /*1170*/  LEA.HI.X.SX32 R161, R16, UR7, 0x1, P1 ;  /* 0x0000000710a17c11 */ /* 0x000fe200088f0eff */
[----:B------:R-:W-:Y:S01]  /*1180*/  UMOV UR4, URZ ;  /* 0x0000003f00047c82 */ /* 0x000fe20008000000 */
[----:B------:R-:W-:Y:S01]  /*1190*/  LOP3.LUT R16, R0, 0x3f, RZ, 0xc0, !PT ;  /* 0x0000003f00107812 */ /* 0x000fe200078ec0ff */
[C---:B------:R-:W-:Y:S01]  /*11a0*/  IMAD R94, R58.reuse, 0x36, RZ ;  /* 0x000000363a5e7824 */ /* 0x040fe200078e02ff */
[----:B------:R-:W-:Y:S01]  /*11b0*/  LEA.HI.X.SX32 R159, R9, UR7, 0x1, P6 ;  /* 0x00000007099f7c11 */ /* 0x000fe2000b0f0eff */
[----:B------:R-:W-:Y:S01]  /*11c0*/  IMAD R95, R58, 0x35, RZ ;  /* 0x000000353a5f7824 */ /* 0x000fe200078e02ff */
[----:B------:R-:W-:Y:S01]  /*11d0*/  LEA R156, P5, R10, UR6, 0x1 ;  /* 0x000000060a9c7c11 */ /* 0x000fe2000f8a08ff */
[----:B------:R-:W-:Y:S01]  /*11e0*/  IMAD R60, R7, 0x40, R16 ;  /* 0x00000040073c7824 */ /* 0x000fe200078e0210 */
[----:B------:R-:W-:Y:S01]  /*11f0*/  LEA R154, P4, R12, UR6, 0x1 ;  /* 0x000000060c9a7c11 */ /* 0x000fe2000f8808ff */
[----:B-1----:R-:W-:Y:S01]  /*1200*/  IMAD R82, R16, R83, RZ ;  /* 0x0000005310527224 */ /* 0x002fe200078e02ff */
[----:B------:R-:W-:Y:S01]  /*1210*/  LEA R148, P3, R14, UR6, 0x1 ;  /* 0x000000060e947c11 */ /* 0x000fe2000f8608ff */
[----:B------:R-:W-:Y:S01]  /*1220*/  IMAD.SHL.U32 R60, R60, 0x2, RZ ;  /* 0x000000023c3c7824 */ /* 0x000fe200078e00ff */
[----:B------:R-:W-:Y:S01]  /*1230*/  LEA R152, P2, R15, UR6, 0x1 ;  /* 0x000000060f987c11 */ /* 0x000fe2000f8408ff */
[C---:B------:R-:W-:Y:S01]  /*1240*/  IMAD R96, R58.reuse, 0x34, RZ ;  /* 0x000000343a607824 */ /* 0x040fe200078e02ff */
[----:B------:R-:W-:Y:S01]  /*1250*/  LEA R150, P0, R17, UR6, 0x1 ;  /* 0x0000000611967c11 */ /* 0x000fe2000f8008ff */
[----:B------:R-:W-:Y:S01]  /*1260*/  IMAD R97, R58, 0x33, RZ ;  /* 0x000000333a617824 */ /* 0x000fe200078e02ff */
[----:B------:R-:W-:Y:S01]  /*1270*/  LEA R194, P6, R8, UR6, 0x1 ;  /* 0x0000000608c27c11 */ /* 0x000fe2000f8c08ff */
[----:B------:R-:W-:Y:S01]  /*1280*/  UIADD3 UR6, UP0, UR10, 0x2, URZ ;  /* 0x000000020a067890 */ /* 0x000fe2000ff1e03f */
[----:B------:R-:W-:Y:S01]  /*1290*/  LEA.HI.X.SX32 R157, R10, UR7, 0x1, P5 ;  /* 0x000000070a9d7c11 */ /* 0x000fe2000a8f0eff */
[----:B------:R-:W-:Y:S01]  /*12a0*/  IMAD R98, R58, 0x32, RZ ;  /* 0x000000323a627824 */ /* 0x000fe200078e02ff */
[----:B------:R-:W-:Y:S01]  /*12b0*/  LEA.HI.X.SX32 R155, R12, UR7, 0x1, P4 ;  /* 0x000000070c9b7c11 */ /* 0x000fe2000a0f0eff */
[----:B------:R-:W-:Y:S01]  /*12c0*/  IMAD R99, R58, 0x31, RZ ;  /* 0x000000313a637824 */ /* 0x000fe200078e02ff */
[----:B------:R-:W-:Y:S01]  /*12d0*/  LEA.HI.X.SX32 R149, R14, UR7, 0x1, P3 ;  /* 0x000000070e957c11 */ /* 0x000fe200098f0eff */
[C---:B------:R-:W-:Y:S01]  /*12e0*/  IMAD R100, R58.reuse, 0x30, RZ ;  /* 0x000000303a647824 */ /* 0x040fe200078e02ff */
[----:B------:R-:W-:Y:S01]  /*12f0*/  LEA.HI.X.SX32 R153, R15, UR7, 0x1, P2 ;  /* 0x000000070f997c11 */ /* 0x000fe200090f0eff */
[C---:B------:R-:W-:Y:S01]  /*1300*/  IMAD R101, R58.reuse, 0x2f, RZ ;  /* 0x0000002f3a657824 */ /* 0x040fe200078e02ff */
[----:B------:R-:W-:Y:S01]  /*1310*/  LEA.HI.X.SX32 R151, R17, UR7, 0x1, P0 ;  /* 0x0000000711977c11 */ /* 0x000fe200080f0eff */
[----:B------:R-:W-:Y:S01]  /*1320*/  IMAD R102, R58, 0x2e, RZ ;  /* 0x0000002e3a667824 */ /* 0x000fe200078e02ff */
[----:B------:R-:W-:Y:S01]  /*1330*/  LEA.HI.X.SX32 R195, R8, UR7, 0x1, P6 ;  /* 0x0000000708c37c11 */ /* 0x000fe2000b0f0eff */
[C---:B------:R-:W-:Y:S01]  /*1340*/  IMAD R103, R58.reuse, 0x2d, RZ ;  /* 0x0000002d3a677824 */ /* 0x040fe200078e02ff */
[----:B------:R-:W-:Y:S01]  /*1350*/  UIADD3.X UR7, UR4, 0x40000040, URZ, UP0, !UPT ;  /* 0x4000004004077890 */ /* 0x000fe200087fe43f */
[C---:B------:R-:W-:Y:S01]  /*1360*/  IMAD R104, R58.reuse, 0x2c, RZ ;  /* 0x0000002c3a687824 */ /* 0x040fe200078e02ff */
[----:B------:R-:W-:Y:S01]  /*1370*/  CS2R R24, SRZ ;  /* 0x0000000000187805 */ /* 0x000fe2000001ff00 */
[C---:B------:R-:W-:Y:S01]  /*1380*/  IMAD R105, R58.reuse, 0x2b, RZ ;  /* 0x0000002b3a697824 */ /* 0x040fe200078e02ff */
[----:B------:R-:W-:Y:S01]  /*1390*/  CS2R R26, SRZ ;  /* 0x00000000001a7805 */ /* 0x000fe2000001ff00 */
[C---:B------:R-:W-:Y:S01]  /*13a0*/  IMAD R106, R58.reuse, 0x2a, RZ ;  /* 0x0000002a3a6a7824 */ /* 0x040fe200078e02ff */
[----:B------:R-:W-:Y:S01]  /*13b0*/  CS2R R28, SRZ ;  /* 0x00000000001c7805 */ /* 0x000fe2000001ff00 */
[C---:B------:R-:W-:Y:S01]  /*13c0*/  IMAD R107, R58.reuse, 0x29, RZ ;  /* 0x000000293a6b7824 */ /* 0x040fe200078e02ff */
[----:B------:R-:W-:Y:S01]  /*13d0*/  CS2R R30, SRZ ;  /* 0x00000000001e7805 */ /* 0x000fe2000001ff00 */
[----:B------:R-:W-:Y:S01]  /*13e0*/  IMAD R108, R58, 0x28, RZ ;  /* 0x000000283a6c7824 */ /* 0x000fe200078e02ff */
[----:B------:R-:W-:Y:S01]  /*13f0*/  LOP3.LUT R56, R60, 0x10, RZ, 0x3c, !PT ;  /* 0x000000103c387812 */ /* 0x000fe200078e3cff */
        /* <DEDUP_REMOVED lines=12> */
[C---:B------:R-:W-:Y:S01]  /*14c0*/  IMAD R115, R58.reuse, 0x21, RZ ;  /* 0x000000213a737824 */ /* 0x040fe200078e02ff */
[----:B------:R-:W-:Y:S01]  /*14d0*/  LOP3.LUT R17, R5, 0x40, RZ, 0x3c, !PT ;  /* 0x0000004005117812 */ /* 0x000fe200078e3cff */
[C---:B------:R-:W-:Y:S01]  /*14e0*/  IMAD.SHL.U32 R14, R58.reuse, 0x20, RZ ;  /* 0x000000203a0e7824 */ /* 0x040fe200078e00ff */
[----:B------:R-:W-:Y:S01]  /*14f0*/  UIADD3.64 UR22, UR6, 0x2, URZ ;  /* 0x0000000206167897 */ /* 0x000fe2000fffe03f */
[C---:B------:R-:W-:Y:S01]  /*1500*/  IMAD R6, R58.reuse, 0x1f, RZ ;  /* 0x0000001f3a067824 */ /* 0x040fe200078e02ff */
[----:B------:R-:W-:Y:S01]  /*1510*/  UIADD3.64 UR14, UR6, 0x4, URZ ;  /* 0x00000004060e7897 */ /* 0x000fe2000fffe03f */
[----:B------:R-:W-:-:S02]  /*1520*/  IMAD R11, R58, 0x1e, RZ ;  /* 0x0000001e3a0b7824 */ /* 0x000fc400078e02ff */
[C---:B------:R-:W-:Y:S02]  /*1530*/  IMAD R10, R58.reuse, 0x1d, RZ ;  /* 0x0000001d3a0a7824 */ /* 0x040fe400078e02ff */
[C---:B------:R-:W-:Y:S02]  /*1540*/  IMAD R12, R58.reuse, 0x1c, RZ ;  /* 0x0000001c3a0c7824 */ /* 0x040fe400078e02ff */
[C---:B------:R-:W-:Y:S02]  /*1550*/  IMAD R9, R58.reuse, 0x1b, RZ ;  /* 0x0000001b3a097824 */ /* 0x040fe400078e02ff */
[C---:B------:R-:W-:Y:S02]  /*1560*/  IMAD R8, R58.reuse, 0x1a, RZ ;  /* 0x0000001a3a087824 */ /* 0x040fe400078e02ff */
[C---:B------:R-:W-:Y:S02]  /*1570*/  IMAD R81, R58.reuse, 0x19, RZ ;  /* 0x000000193a517824 */ /* 0x040fe400078e02ff */
        /* <DEDUP_REMOVED lines=8> */
[C---:B------:R-:W-:Y:S02]  /*1600*/  IMAD.SHL.U32 R73, R58.reuse, 0x10, RZ ;  /* 0x000000103a497824 */ /* 0x040fe400078e00ff */
[C---:B------:R-:W-:Y:S02]  /*1610*/  IMAD R72, R58.reuse, 0xf, RZ ;  /* 0x0000000f3a487824 */ /* 0x040fe400078e02ff */
[C---:B------:R-:W-:Y:S02]  /*1620*/  IMAD R71, R58.reuse, 0xe, RZ ;  /* 0x0000000e3a477824 */ /* 0x040fe400078e02ff */
[C---:B------:R-:W-:Y:S02]  /*1630*/  IMAD R70, R58.reuse, 0xd, RZ ;  /* 0x0000000d3a467824 */ /* 0x040fe400078e02ff */
[----:B------:R-:W-:-:S02]  /*1640*/  IMAD R69, R58, 0xc, RZ ;  /* 0x0000000c3a457824 */ /* 0x000fc400078e02ff */
[C---:B------:R-:W-:Y:S02]  /*1650*/  IMAD R68, R58.reuse, 0xb, RZ ;  /* 0x0000000b3a447824 */ /* 0x040fe400078e02ff */
[C---:B------:R-:W-:Y:S02]  /*1660*/  IMAD R67, R58.reuse, 0xa, RZ ;  /* 0x0000000a3a437824 */ /* 0x040fe400078e02ff */
[C---:B------:R-:W-:Y:S02]  /*1670*/  IMAD R66, R58.reuse, 0x9, RZ ;  /* 0x000000093a427824 */ /* 0x040fe400078e02ff */
[C---:B------:R-:W-:Y:S02]  /*1680*/  IMAD.SHL.U32 R65, R58.reuse, 0x8, RZ ;  /* 0x000000083a417824 */ /* 0x040fe400078e00ff */
[C---:B------:R-:W-:Y:S02]  /*1690*/  IMAD R64, R58.reuse, 0x7, RZ ;  /* 0x000000073a407824 */ /* 0x040fe400078e02ff */
[----:B------:R-:W-:-:S02]  /*16a0*/  IMAD R63, R58, 0x6, RZ ;  /* 0x000000063a3f7824 */ /* 0x000fc400078e02ff */
[C---:B------:R-:W-:Y:S02]  /*16b0*/  IMAD R62, R58.reuse, 0x5, RZ ;  /* 0x000000053a3e7824 */ /* 0x040fe400078e02ff */
[C---:B------:R-:W-:Y:S02]  /*16c0*/  IMAD.SHL.U32 R61, R58.reuse, 0x4, RZ ;  /* 0x000000043a3d7824 */ /* 0x040fe400078e00ff */
[C---:B------:R-:W-:Y:S02]  /*16d0*/  IMAD R59, R58.reuse, 0x3, RZ ;  /* 0x000000033a3b7824 */ /* 0x040fe400078e02ff */
[----:B------:R-:W-:Y:S02]  /*16e0*/  IMAD.U32 R7, RZ, RZ, UR8 ;  /* 0x00000008ff077e24 */ /* 0x000fe4000f8e00ff */
[----:B------:R-:W-:Y:S02]  /*16f0*/  IMAD.SHL.U32 R83, R83, 0x40, RZ ;  /* 0x0000004053537824 */ /* 0x000fe400078e00ff */
[----:B------:R-:W-:-:S07]  /*1700*/  IMAD.SHL.U32 R58, R58, 0x2, RZ ;  /* 0x000000023a3a7824 */ /* 0x000fce00078e00ff */
.L_x_1:
[----:B------:R-:W-:Y:S01]  /*1710*/  ISETP.GT.AND P1, PT, R7, 0x3, PT ;  /* 0x000000030700780c */ /* 0x000fe20003f24270 */
[--C-:B------:R-:W-:Y:S01]  /*1720*/  IMAD.WIDE R118, R59, 0x2, R134.reuse ;  /* 0x000000023b767825 */ /* 0x100fe200078e0286 */
[C---:B------:R-:W-:Y:S01]  /*1730*/  ISETP.GT.AND P2, PT, R7.reuse, 0x4, PT ;  /* 0x000000040700780c */ /* 0x040fe20003f44270 */
[----:B------:R-:W0:Y:S01]  /*1740*/  LDC R147, c[0x0][0x238] ;  /* 0x00008e00ff937b82 */ /* 0x000e220000000800 */
[----:B------:R-:W-:Y:S01]  /*1750*/  ISETP.GT.AND P0, PT, R7, 0x2, PT ;  /* 0x000000020700780c */ /* 0x000fe20003f04270 */
[----:B------:R-:W-:Y:S01]  /*1760*/  IMAD.WIDE R116, R61, 0x2, R134 ;  /* 0x000000023d747825 */ /* 0x000fe200078e0286 */
[----:B------:R-:W-:Y:S02]  /*1770*/  PRMT R177, RZ, 0x7610, R177 ;  /* 0x00007610ffb17816 */ /* 0x000fe400000000b1 */
[----:B------:R-:W-:Y:S01]  /*1780*/  PRMT R164, RZ, 0x7610, R164 ;  /* 0x00007610ffa47816 */ /* 0x000fe200000000a4 */
[----:B------:R-:W-:Y:S01]  /*1790*/  IMAD.WIDE R120, R58, 0x2, R134 ;  /* 0x000000023a787825 */ /* 0x000fe200078e0286 */
[----:B------:R-:W-:-:S03]  /*17a0*/  PRMT R166, RZ, 0x7610, R166 ;  /* 0x00007610ffa67816 */ /* 0x000fc600000000a6 */
[----:B------:R-:W2:Y:S01]  /*17b0*/  @P1 LDG.E.U16 R177, desc[UR18][R118.64] ;  /* 0x0000001276b11981 */ /* 0x000ea2000c1e1500 */
[----:B------:R-:W-:-:S03]  /*17c0*/  ISETP.GT.AND P1, PT, R7, 0x6, PT ;  /* 0x000000060700780c */ /* 0x000fc60003f24270 */
[----:B------:R-:W3:Y:S01]  /*17d0*/  @P2 LDG.E.U16 R164, desc[UR18][R116.64] ;  /* 0x0000001274a42981 */ /* 0x000ee2000c1e1500 */
[C---:B------:R-:W-:Y:S02]  /*17e0*/  ISETP.GT.AND P2, PT, R7.reuse, 0x7, PT ;  /* 0x000000070700780c */ /* 0x040fe40003f44270 */
[----:B------:R-:W-:Y:S01]  /*17f0*/  PRMT R126, RZ, 0x7610, R126 ;  /* 0x00007610ff7e7816 */ /* 0x000fe2000000007e */
[----:B------:R1:W4:Y:S01]  /*1800*/  @P0 LDG.E.U16 R166, desc[UR18][R120.64] ;  /* 0x0000001278a60981 */ /* 0x000322000c1e1500 */
[C---:B------:R-:W-:Y:S02]  /*1810*/  ISETP.GT.AND P0, PT, R7.reuse, 0x5, PT ;  /* 0x000000050700780c */ /* 0x040fe40003f04270 */
[C---:B------:R-:W-:Y:S02]  /*1820*/  ISETP.GT.AND P3, PT, R7.reuse, 0x8, PT ;  /* 0x000000080700780c */ /* 0x040fe40003f64270 */
[----:B------:R-:W-:Y:S01]  /*1830*/  ISETP.GT.AND P4, PT, R7, 0x9, PT ;  /* 0x000000090700780c */ /* 0x000fe20003f84270 */
[----:B-1----:R-:W-:Y:S01]  /*1840*/  IMAD.WIDE R120, R63, 0x2, R134 ;  /* 0x000000023f787825 */ /* 0x002fe200078e0286 */
[----:B------:R-:W-:-:S02]  /*1850*/  PRMT R133, RZ, 0x7610, R133 ;  /* 0x00007610ff857816 */ /* 0x000fc40000000085 */
[----:B------:R-:W-:Y:S01]  /*1860*/  PRMT R171, RZ, 0x7610, R171 ;  /* 0x00007610ffab7816 */ /* 0x000fe200000000ab */
[----:B------:R-:W-:Y:S01]  /*1870*/  IMAD.WIDE R122, R64, 0x2, R134 ;  /* 0x00000002407a7825 */ /* 0x000fe200078e0286 */
[----:B------:R1:W5:Y:S01]  /*1880*/  @P1 LDG.E.U16 R126, desc[UR18][R120.64] ;  /* 0x00000012787e1981 */ /* 0x000362000c1e1500 */
[----:B------:R-:W-:Y:S02]  /*1890*/  ISETP.GT.AND P1, PT, R7, 0xb, PT ;  /* 0x0000000b0700780c */ /* 0x000fe40003f24270 */
[----:B------:R-:W-:Y:S01]  /*18a0*/  PRMT R125, RZ, 0x7610, R125 ;  /* 0x00007610ff7d7816 */ /* 0x000fe2000000007d */
[----:B------:R-:W-:Y:S01]  /*18b0*/  IMAD.WIDE R118, R62, 0x2, R134 ;  /* 0x000000023e767825 */ /* 0x000fe200078e0286 */
[----:B------:R-:W-:Y:S01]  /*18c0*/  PRMT R163, RZ, 0x7610, R163 ;  /* 0x00007610ffa37816 */ /* 0x000fe200000000a3 */
[----:B------:R0:W5:Y:S02]  /*18d0*/  @P2 LDG.E.U16 R133, desc[UR18][R122.64] ;  /* 0x000000127a852981 */ /* 0x000164000c1e1500 */
[----:B------:R-:W-:-:S04]  /*18e0*/  IMAD.WIDE R128, R65, 0x2, R134 ;  /* 0x0000000241807825 */ /* 0x000fc800078e0286 */
[----:B------:R-:W-:Y:S01]  /*18f0*/  IMAD.WIDE R130, R66, 0x2, R134 ;  /* 0x0000000242827825 */ /* 0x000fe200078e0286 */
[----:B------:R0:W5:Y:S01]  /*1900*/  @P0 LDG.E.U16 R171, desc[UR18][R118.64] ;  /* 0x0000001276ab0981 */ /* 0x000162000c1e1500 */
[C---:B------:R-:W-:Y:S02]  /*1910*/  ISETP.GT.AND P2, PT, R7.reuse, 0xc, PT ;  /* 0x0000000c0700780c */ /* 0x040fe40003f44270 */
[C---:B------:R-:W-:Y:S01]  /*1920*/  ISETP.GT.AND P0, PT, R7.reuse, 0xa, PT ;  /* 0x0000000a0700780c */ /* 0x040fe20003f04270 */
[----:B------:R0:W2:Y:S01]  /*1930*/  @P3 LDG.E.U16 R125, desc[UR18][R128.64] ;  /* 0x00000012807d3981 */ /* 0x0000a2000c1e1500 */
[----:B------:R-:W-:Y:S01]  /*1940*/  PRMT R57, RZ, 0x7610, R57 ;  /* 0x00007610ff397816 */ /* 0x000fe20000000039 */
[--C-:B-1----:R-:W-:Y:S01]  /*1950*/  IMAD.WIDE R120, R68, 0x2, R134.reuse ;  /* 0x0000000244787825 */ /* 0x102fe200078e0286 */
[C---:B------:R-:W-:Y:S01]  /*1960*/  ISETP.GT.AND P3, PT, R7.reuse, 0xd, PT ;  /* 0x0000000d0700780c */ /* 0x040fe20003f64270 */
[----:B------:R-:W3:Y:S01]  /*1970*/  @P4 LDG.E.U16 R163, desc[UR18][R130.64] ;  /* 0x0000001282a34981 */ /* 0x000ee2000c1e1500 */
[----:B------:R-:W-:Y:S01]  /*1980*/  ISETP.GT.AND P4, PT, R7, 0xe, PT ;  /* 0x0000000e0700780c */ /* 0x000fe20003f84270 */
[----:B0-----:R-:W-:Y:S01]  /*1990*/  IMAD.WIDE R122, R69, 0x2, R134 ;  /* 0x00000002457a7825 */ /* 0x001fe200078e0286 */
[----:B------:R-:W-:Y:S01]  /*19a0*/  PRMT R162, RZ, 0x7610, R162 ;  /* 0x00007610ffa27816 */ /* 0x000fe200000000a2 */
[----:B------:R-:W5:Y:S01]  /*19b0*/  @P1 LDG.E.U16 R57, desc[UR18][R120.64] ;  /* 0x0000001278391981 */ /* 0x000f62000c1e1500 */
[----:B------:R-:W-:Y:S01]  /*19c0*/  PRMT R116, RZ, 0x7610, R116 ;  /* 0x00007610ff747816 */ /* 0x000fe20000000074 */
[----:B------:R-:W-:Y:S01]  /*19d0*/  IMAD.WIDE R118, R67, 0x2, R134 ;  /* 0x0000000243767825 */ /* 0x000fe200078e0286 */
[----:B------:R-:W-:-:S02]  /*19e0*/  ISETP.GT.AND P1, PT, R7, 0x10, PT ;  /* 0x000000100700780c */ /* 0x000fc40003f24270 */
[----:B------:R-:W-:Y:S01]  /*19f0*/  PRMT R169, RZ, 0x7610, R169 ;  /* 0x00007610ffa97816 */ /* 0x000fe200000000a9 */
[----:B------:R-:W-:Y:S01]  /*1a00*/  IMAD.WIDE R128, R70, 0x2, R134 ;  /* 0x0000000246807825 */ /* 0x000fe200078e0286 */
[----:B------:R-:W-:Y:S01]  /*1a10*/  PRMT R124, RZ, 0x7610, R124 ;  /* 0x00007610ff7c7816 */ /* 0x000fe2000000007c */
[----:B------:R0:W5:Y:S02]  /*1a20*/  @P2 LDG.E.U16 R162, desc[UR18][R122.64] ;  /* 0x000000127aa22981 */ /* 0x000164000c1e1500 */
[--C-:B------:R-:W-:Y:S01]  /*1a30*/  IMAD.WIDE R136, R71, 0x2, R134.reuse ;  /* 0x0000000247887825 */ /* 0x100fe200078e0286 */
[C---:B------:R-:W-:Y:S01]  /*1a40*/  ISETP.GT.AND P2, PT, R7.reuse, 0x11, PT ;  /* 0x000000110700780c */ /* 0x040fe20003f44270 */
[----:B------:R1:W5:Y:S04]  /*1a50*/  @P0 LDG.E.U16 R116, desc[UR18][R118.64] ;  /* 0x0000001276740981 */ /* 0x000368000c1e1500 */
[----:B------:R1:W5:Y:S01]  /*1a60*/  @P3 LDG.E.U16 R169, desc[UR18][R128.64] ;  /* 0x0000001280a93981 */ /* 0x000362000c1e1500 */
[----:B------:R-:W-:Y:S01]  /*1a70*/  ISETP.GT.AND P3, PT, R7, 0x12, PT ;  /* 0x000000120700780c */ /* 0x000fe20003f64270 */
[----:B0-----:R-:W-:-:S02]  /*1a80*/  IMAD.WIDE R122, R73, 0x2, R134 ;  /* 0x00000002497a7825 */ /* 0x001fc400078e0286 */
[----:B------:R0:W5:Y:S01]  /*1a90*/  @P4 LDG.E.U16 R124, desc[UR18][R136.64] ;  /* 0x00000012887c4981 */ /* 0x000162000c1e1500 */
[C---:B------:R-:W-:Y:S02]  /*1aa0*/  ISETP.GT.AND P4, PT, R7.reuse, 0x13, PT ;  /* 0x000000130700780c */ /* 0x040fe40003f84270 */
[----:B-1----:R-:W-:Y:S02]  /*1ab0*/  PRMT R119, RZ, 0x7610, R119 ;  /* 0x00007610ff777816 */ /* 0x002fe40000000077 */
[----:B------:R-:W-:Y:S01]  /*1ac0*/  PRMT R173, RZ, 0x7610, R173 ;  /* 0x00007610ffad7816 */ /* 0x000fe200000000ad */
[--C-:B------:R-:W-:Y:S01]  /*1ad0*/  IMAD.WIDE R128, R74, 0x2, R134.reuse ;  /* 0x000000024a807825 */ /* 0x100fe200078e0286 */
[C---:B------:R-:W-:Y:S02]  /*1ae0*/  ISETP.GT.AND P0, PT, R7.reuse, 0xf, PT ;  /* 0x0000000f0700780c */ /* 0x040fe40003f04270 */
[----:B------:R1:W4:Y:S01]  /*1af0*/  @P1 LDG.E.U16 R119, desc[UR18][R122.64] ;  /* 0x000000127a771981 */ /* 0x000322000c1e1500 */
        /* <DEDUP_REMOVED lines=8> */
[----:B------:R-:W5:Y:S01]  /*1b80*/  @P3 LDG.E.U16 R118, desc[UR18][R136.64] ;  /* 0x0000001288763981 */ /* 0x000f62000c1e1500 */
[----:B------:R-:W-:Y:S01]  /*1b90*/  PRMT R167, RZ, 0x7610, R167 ;  /* 0x00007610ffa77816 */ /* 0x000fe200000000a7 */
[----:B------:R-:W-:Y:S01]  /*1ba0*/  IMAD.WIDE R120, R72, 0x2, R134 ;  /* 0x0000000248787825 */ /* 0x000fe200078e0286 */
[----:B------:R-:W-:Y:S01]  /*1bb0*/  ISETP.GT.AND P3, PT, R7, 0x17, PT ;  /* 0x000000170700780c */ /* 0x000fe20003f64270 */
[----:B------:R0:W5:Y:S01]  /*1bc0*/  @P4 LDG.E.U16 R181, desc[UR18][R138.64] ;  /* 0x000000128ab54981 */ /* 0x000162000c1e1500 */
[----:B-1----:R-:W-:Y:S01]  /*1bd0*/  PRMT R122, RZ, 0x7610, R122 ;  /* 0x00007610ff7a7816 */ /* 0x002fe2000000007a */
[--C-:B------:R-:W-:Y:S01]  /*1be0*/  IMAD.WIDE R140, R79, 0x2, R134.reuse ;  /* 0x000000024f8c7825 */ /* 0x100fe200078e0286 */
[C---:B------:R-:W-:Y:S01]  /*1bf0*/  ISETP.GT.AND P4, PT, R7.reuse, 0x18, PT ;  /* 0x000000180700780c */ /* 0x040fe20003f84270 */
[----:B------:R1:W5:Y:S02]  /*1c00*/  @P0 LDG.E.U16 R131, desc[UR18][R120.64] ;  /* 0x0000001278830981 */ /* 0x000364000c1e1500 */
[----:B0-----:R-:W-:Y:S01]  /*1c10*/  IMAD.WIDE R138, R78, 0x2, R134 ;  /* 0x000000024e8a7825 */ /* 0x001fe200078e0286 */
[----:B------:R-:W-:Y:S01]  /*1c20*/  ISETP.GT.AND P0, PT, R7, 0x14, PT ;  /* 0x000000140700780c */ /* 0x000fe20003f04270 */
[----:B------:R-:W5:Y:S01]  /*1c30*/  @P2 LDG.E.U16 R122, desc[UR18][R140.64] ;  /* 0x000000128c7a2981 */ /* 0x000f62000c1e1500 */
[----:B------:R-:W-:-:S03]  /*1c40*/  PRMT R129, RZ, 0x7610, R129 ;  /* 0x00007610ff817816 */ /* 0x000fc60000000081 */
[----:B------:R0:W5:Y:S01]  /*1c50*/  @P1 LDG.E.U16 R167, desc[UR18][R138.64] ;  /* 0x000000128aa71981 */ /* 0x000162000c1e1500 */
[C---:B------:R-:W-:Y:S01]  /*1c60*/  ISETP.GT.AND P1, PT, R7.reuse, 0x1a, PT ;  /* 0x0000001a0700780c */ /* 0x040fe20003f24270 */
[----:B------:R-:W-:Y:S01]  /*1c70*/  IMAD.WIDE R142, R80, 0x2, R134 ;  /* 0x00000002508e7825 */ /* 0x000fe200078e0286 */
[----:B------:R-:W-:Y:S02]  /*1c80*/  ISETP.GT.AND P2, PT, R7, 0x1b, PT ;  /* 0x0000001b0700780c */ /* 0x000fe40003f44270 */
[----:B------:R-:W-:Y:S01]  /*1c90*/  PRMT R132, RZ, 0x7610, R132 ;  /* 0x00007610ff847816 */ /* 0x000fe20000000084 */
[----:B------:R-:W-:Y:S01]  /*1ca0*/  IMAD.WIDE R136, R77, 0x2, R134 ;  /* 0x000000024d887825 */ /* 0x000fe200078e0286 */
[----:B-1----:R-:W-:Y:S01]  /*1cb0*/  PRMT R121, RZ, 0x7610, R121 ;  /* 0x00007610ff797816 */ /* 0x002fe20000000079 */
[----:B------:R1:W5:Y:S01]  /*1cc0*/  @P3 LDG.E.U16 R129, desc[UR18][R142.64] ;  /* 0x000000128e813981 */ /* 0x000362000c1e1500 */
[----:B------:R-:W-:Y:S01]  /*1cd0*/  PRMT R128, RZ, 0x7610, R128 ;  /* 0x00007610ff807816 */ /* 0x000fe20000000080 */
[--C-:B------:R-:W-:Y:S01]  /*1ce0*/  IMAD.WIDE R144, R15, 0x2, R134.reuse ;  /* 0x000000020f907825 */ /* 0x100fe200078e0286 */
[C---:B------:R-:W-:Y:S01]  /*1cf0*/  ISETP.GT.AND P3, PT, R7.reuse, 0x1c, PT ;  /* 0x0000001c0700780c */ /* 0x040fe20003f64270 */
[----:B------:R1:W5:Y:S02]  /*1d00*/  @P0 LDG.E.U16 R132, desc[UR18][R136.64] ;  /* 0x0000001288840981 */ /* 0x000364000c1e1500 */
[----:B0-----:R-:W-:Y:S01]  /*1d10*/  IMAD.WIDE R138, R8, 0x2, R134 ;  /* 0x00000002088a7825 */ /* 0x001fe200078e0286 */
[----:B------:R-:W-:Y:S01]  /*1d20*/  PRMT R179, RZ, 0x7610, R179 ;  /* 0x00007610ffb37816 */ /* 0x000fe200000000b3 */
[----:B------:R0:W3:Y:S01]  /*1d30*/  @P4 LDG.E.U16 R121, desc[UR18][R144.64] ;  /* 0x0000001290794981 */ /* 0x0000e2000c1e1500 */
[----:B------:R-:W-:Y:S01]  /*1d40*/  ISETP.GT.AND P0, PT, R7, 0x19, PT ;  /* 0x000000190700780c */ /* 0x000fe20003f04270 */
[--C-:B------:R-:W-:Y:S01]  /*1d50*/  IMAD.WIDE R140, R9, 0x2, R134.reuse ;  /* 0x00000002098c7825 */ /* 0x100fe200078e0286 */
[C---:B------:R-:W-:Y:S01]  /*1d60*/  ISETP.GT.AND P4, PT, R7.reuse, 0x1d, PT ;  /* 0x0000001d0700780c */ /* 0x040fe20003f84270 */
[----:B------:R0:W5:Y:S01]  /*1d70*/  @P1 LDG.E.U16 R128, desc[UR18][R138.64] ;  /* 0x000000128a801981 */ /* 0x000162000c1e1500 */
[C---:B------:R-:W-:Y:S01]  /*1d80*/  ISETP.GT.AND P1, PT, R7.reuse, 0x1f, PT ;  /* 0x0000001f0700780c */ /* 0x040fe20003f24270 */
[----:B-1----:R-:W-:Y:S01]  /*1d90*/  IMAD.WIDE R142, R12, 0x2, R134 ;  /* 0x000000020c8e7825 */ /* 0x002fe200078e0286 */
[----:B------:R-:W-:Y:S01]  /*1da0*/  PRMT R130, RZ, 0x7610, R130 ;  /* 0x00007610ff827816 */ /* 0x000fe20000000082 */
[----:B------:R1:W5:Y:S01]  /*1db0*/  @P2 LDG.E.U16 R179, desc[UR18][R140.64] ;  /* 0x000000128cb32981 */ /* 0x000362000c1e1500 */
[----:B------:R-:W-:Y:S01]  /*1dc0*/  ISETP.GT.AND P2, PT, R7, 0x20, PT ;  /* 0x000000200700780c */ /* 0x000fe20003f44270 */
[----:B------:R-:W-:Y:S01]  /*1dd0*/  IMAD.WIDE R136, R81, 0x2, R134 ;  /* 0x0000000251887825 */ /* 0x000fe200078e0286 */
[----:B------:R-:W-:-:S02]  /*1de0*/  PRMT R117, RZ, 0x7610, R117 ;  /* 0x00007610ff757816 */ /* 0x000fc40000000075 */
[----:B------:R-:W-:Y:S01]  /*1df0*/  PRMT R165, RZ, 0x7610, R165 ;  /* 0x00007610ffa57816 */ /* 0x000fe200000000a5 */
[----:B------:R1:W5:Y:S01]  /*1e00*/  @P3 LDG.E.U16 R130, desc[UR18][R142.64] ;  /* 0x000000128e823981 */ /* 0x000362000c1e1500 */
[----:B------:R-:W-:Y:S01]  /*1e10*/  PRMT R127, RZ, 0x7610, R127 ;  /* 0x00007610ff7f7816 */ /* 0x000fe2000000007f */
[--C-:B0-----:R-:W-:Y:S01]  /*1e20*/  IMAD.WIDE R144, R10, 0x2, R134.reuse ;  /* 0x000000020a907825 */ /* 0x101fe200078e0286 */
[C---:B------:R-:W-:Y:S01]  /*1e30*/  ISETP.GT.AND P3, PT, R7.reuse, 0x21, PT ;  /* 0x000000210700780c */ /* 0x040fe20003f64270 */
[----:B------:R0:W5:Y:S02]  /*1e40*/  @P0 LDG.E.U16 R117, desc[UR18][R136.64] ;  /* 0x0000001288750981 */ /* 0x000164000c1e1500 */
[----:B------:R-:W-:Y:S01]  /*1e50*/  IMAD.WIDE R138, R6, 0x2, R134 ;  /* 0x00000002068a7825 */ /* 0x000fe200078e0286 */
[----:B------:R-:W-:Y:S01]  /*1e60*/  PRMT R123, RZ, 0x7610, R123 ;  /* 0x00007610ff7b7816 */ /* 0x000fe2000000007b */
[----:B------:R0:W5:Y:S01]  /*1e70*/  @P4 LDG.E.U16 R165, desc[UR18][R144.64] ;  /* 0x0000001290a54981 */ /* 0x000162000c1e1500 */
[C---:B------:R-:W-:Y:S01]  /*1e80*/  ISETP.GT.AND P0, PT, R7.reuse, 0x1e, PT ;  /* 0x0000001e0700780c */ /* 0x040fe20003f04270 */
[--C-:B-1----:R-:W-:Y:S01]  /*1e90*/  IMAD.WIDE R140, R14, 0x2, R134.reuse ;  /* 0x000000020e8c7825 */ /* 0x102fe200078e0286 */
[C---:B------:R-:W-:Y:S01]  /*1ea0*/  ISETP.GT.AND P4, PT, R7.reuse, 0x22, PT ;  /* 0x000000220700780c */ /* 0x040fe20003f84270 */
[----:B------:R1:W5:Y:S01]  /*1eb0*/  @P1 LDG.E.U16 R127, desc[UR18][R138.64] ;  /* 0x000000128a7f1981 */ /* 0x000362000c1e1500 */
[----:B------:R-:W-:Y:S01]  /*1ec0*/  ISETP.GT.AND P1, PT, R7, 0x24, PT ;  /* 0x000000240700780c */ /* 0x000fe20003f24270 */
[----:B------:R-:W-:Y:S01]  /*1ed0*/  IMAD.WIDE R142, R115, 0x2, R134 ;  /* 0x00000002738e7825 */ /* 0x000fe200078e0286 */
[----:B------:R-:W-:Y:S01]  /*1ee0*/  PRMT R175, RZ, 0x7610, R175 ;  /* 0x00007610ffaf7816 */ /* 0x000fe200000000af */
[----:B------:R1:W5:Y:S01]  /*1ef0*/  @P2 LDG.E.U16 R123, desc[UR18][R140.64] ;  /* 0x000000128c7b2981 */ /* 0x000362000c1e1500 */
[----:B------:R-:W-:Y:S01]  /*1f00*/  ISETP.GT.AND P2, PT, R7, 0x25, PT ;  /* 0x000000250700780c */ /* 0x000fe20003f44270 */
[----:B0-----:R-:W-:Y:S01]  /*1f10*/  IMAD.WIDE R136, R11, 0x2, R134 ;  /* 0x000000020b887825 */ /* 0x001fe200078e0286 */
[----:B------:R-:W-:-:S02]  /*1f20*/  PRMT R120, RZ, 0x7610, R120 ;  /* 0x00007610ff787816 */ /* 0x000fc40000000078 */
[----:B------:R-:W-:Y:S01]  /*1f30*/  PRMT R168, RZ, 0x7610, R168 ;  /* 0x00007610ffa87816 */ /* 0x000fe200000000a8 */
[----:B------:R0:W5:Y:S01]  /*1f40*/  @P3 LDG.E.U16 R175, desc[UR18][R142.64] ;  /* 0x000000128eaf3981 */ /* 0x000162000c1e1500 */
[----:B------:R-:W-:Y:S01]  /*1f50*/  PRMT R170, RZ, 0x7610, R170 ;  /* 0x00007610ffaa7816 */ /* 0x000fe200000000aa */
[--C-:B------:R-:W-:Y:S01]  /*1f60*/  IMAD.WIDE R144, R114, 0x2, R134.reuse ;  /* 0x0000000272907825 */ /* 0x100fe200078e0286 */
[C---:B------:R-:W-:Y:S01]  /*1f70*/  ISETP.GT.AND P3, PT, R7.reuse, 0x26, PT ;  /* 0x000000260700780c */ /* 0x040fe20003f64270 */
[----:B------:R0:W5:Y:S02]  /*1f80*/  @P0 LDG.E.U16 R120, desc[UR18][R136.64] ;  /* 0x0000001288780981 */ /* 0x000164000c1e1500 */
[----:B-1----:R-:W-:Y:S01]  /*1f90*/  IMAD.WIDE R138, R112, 0x2, R134 ;  /* 0x00000002708a7825 */ /* 0x002fe200078e0286 */
[----:B------:R-:W-:Y:S01]  /*1fa0*/  PRMT R185, RZ, 0x7610, R185 ;  /* 0x00007610ffb97816 */ /* 0x000fe200000000b9 */
[----:B------:R1:W5:Y:S01]  /*1fb0*/  @P4 LDG.E.U16 R168, desc[UR18][R144.64] ;  /* 0x0000001290a84981 */ /* 0x000362000c1e1500 */
[----:B------:R-:W-:Y:S01]  /*1fc0*/  ISETP.GT.AND P0, PT, R7, 0x23, PT ;  /* 0x000000230700780c */ /* 0x000fe20003f04270 */
[--C-:B------:R-:W-:Y:S01]  /*1fd0*/  IMAD.WIDE R140, R111, 0x2, R134.reuse ;  /* 0x000000026f8c7825 */ /* 0x100fe200078e0286 */
[C---:B------:R-:W-:Y:S01]  /*1fe0*/  ISETP.GT.AND P4, PT, R7.reuse, 0x27, PT ;  /* 0x000000270700780c */ /* 0x040fe20003f84270 */
[----:B------:R1:W5:Y:S01]  /*1ff0*/  @P1 LDG.E.U16 R170, desc[UR18][R138.64] ;  /* 0x000000128aaa1981 */ /* 0x000362000c1e1500 */
[C---:B------:R-:W-:Y:S01]  /*2000*/  ISETP.GT.AND P1, PT, R7.reuse, 0x29, PT ;  /* 0x000000290700780c */ /* 0x040fe20003f24270 */
[----:B0-----:R-:W-:Y:S01]  /*2010*/  IMAD.WIDE R142, R110, 0x2, R134 ;  /* 0x000000026e8e7825 */ /* 0x001fe200078e0286 */
        /* <DEDUP_REMOVED lines=8> */
[--C-:B-1----:R-:W-:Y:S01]  /*20a0*/  IMAD.WIDE R144, R109, 0x2, R134.reuse ;  /* 0x000000026d907825 */ /* 0x102fe200078e0286 */
[----:B------:R-:W-:Y:S01]  /*20b0*/  ISETP.GT.AND P3, PT, R7, 0x2b, PT ;  /* 0x0000002b0700780c */ /* 0x000fe20003f64270 */
[----:B------:R1:W5:Y:S02]  /*20c0*/  @P0 LDG.E.U16 R183, desc[UR18][R136.64] ;  /* 0x0000001288b70981 */ /* 0x000364000c1e1500 */
[----:B------:R-:W-:Y:S01]  /*20d0*/  IMAD.WIDE R138, R107, 0x2, R134 ;  /* 0x000000026b8a7825 */ /* 0x000fe200078e0286 */
[----:B------:R-:W-:Y:S01]  /*20e0*/  PRMT R174, RZ, 0x7610, R174 ;  /* 0x00007610ffae7816 */ /* 0x000fe200000000ae */
[----:B------:R1:W5:Y:S01]  /*20f0*/  @P4 LDG.E.U16 R187, desc[UR18][R144.64] ;  /* 0x0000001290bb4981 */ /* 0x000362000c1e1500 */
[C---:B------:R-:W-:Y:S01]  /*2100*/  ISETP.GT.AND P0, PT, R7.reuse, 0x28, PT ;  /* 0x000000280700780c */ /* 0x040fe20003f04270 */
[--C-:B0-----:R-:W-:Y:S01]  /*2110*/  IMAD.WIDE R140, R106, 0x2, R134.reuse ;  /* 0x000000026a8c7825 */ /* 0x101fe200078e0286 */
[C---:B------:R-:W-:Y:S01]  /*2120*/  ISETP.GT.AND P4, PT, R7.reuse, 0x2c, PT ;  /* 0x0000002c0700780c */ /* 0x040fe20003f84270 */
[----:B------:R0:W5:Y:S01]  /*2130*/  @P1 LDG.E.U16 R191, desc[UR18][R138.64] ;  /* 0x000000128abf1981 */ /* 0x000162000c1e1500 */
[----:B------:R-:W-:Y:S01]  /*2140*/  ISETP.GT.AND P1, PT, R7, 0x2e, PT ;  /* 0x0000002e0700780c */ /* 0x000fe20003f24270 */
[----:B------:R-:W-:Y:S01]  /*2150*/  IMAD.WIDE R142, R105, 0x2, R134 ;  /* 0x00000002698e7825 */ /* 0x000fe200078e0286 */
[----:B------:R-:W-:Y:S01]  /*2160*/  PRMT R193, RZ, 0x7610, R193 ;  /* 0x00007610ffc17816 */ /* 0x000fe200000000c1 */
[----:B------:R0:W5:Y:S01]  /*2170*/  @P2 LDG.E.U16 R174, desc[UR18][R140.64] ;  /* 0x000000128cae2981 */ /* 0x000162000c1e1500 */
[----:B------:R-:W-:Y:S01]  /*2180*/  ISETP.GT.AND P2, PT, R7, 0x2f, PT ;  /* 0x0000002f0700780c */ /* 0x000fe20003f44270 */
[----:B-1----:R-:W-:Y:S01]  /*2190*/  IMAD.WIDE R136, R108, 0x2, R134 ;  /* 0x000000026c887825 */ /* 0x002fe200078e0286 */
[----:B------:R-:W-:-:S02]  /*21a0*/  PRMT R189, RZ, 0x7610, R189 ;  /* 0x00007610ffbd7816 */ /* 0x000fc400000000bd */
[----:B------:R-:W-:Y:S01]  /*21b0*/  PRMT R176, RZ, 0x7610, R176 ;  /* 0x00007610ffb07816 */ /* 0x000fe200000000b0 */
[----:B------:R1:W5:Y:S01]  /*21c0*/  @P3 LDG.E.U16 R193, desc[UR18][R142.64] ;  /* 0x000000128ec13981 */ /* 0x000362000c1e1500 */
[----:B------:R-:W-:Y:S01]  /*21d0*/  PRMT R178, RZ, 0x7610, R178 ;  /* 0x00007610ffb27816 */ /* 0x000fe200000000b2 */
[--C-:B------:R-:W-:Y:S01]  /*21e0*/  IMAD.WIDE R144, R104, 0x2, R134.reuse ;  /* 0x0000000268907825 */ /* 0x100fe200078e0286 */
[C---:B------:R-:W-:Y:S01]  /*21f0*/  ISETP.GT.AND P3, PT, R7.reuse, 0x30, PT ;  /* 0x000000300700780c */ /* 0x040fe20003f64270 */
[----:B------:R1:W5:Y:S02]  /*2200*/  @P0 LDG.E.U16 R189, desc[UR18][R136.64] ;  /* 0x0000001288bd0981 */ /* 0x000364000c1e1500 */
[----:B0-----:R-:W-:Y:S01]  /*2210*/  IMAD.WIDE R138, R102, 0x2, R134 ;  /* 0x00000002668a7825 */ /* 0x001fe200078e0286 */
[----:B------:R-:W-:Y:S01]  /*2220*/  PRMT R197, RZ, 0x7610, R197 ;  /* 0x00007610ffc57816 */ /* 0x000fe200000000c5 */
[----:B------:R0:W5:Y:S01]  /*2230*/  @P4 LDG.E.U16 R176, desc[UR18][R144.64] ;  /* 0x0000001290b04981 */ /* 0x000162000c1e1500 */
[----:B------:R-:W-:Y:S01]  /*2240*/  ISETP.GT.AND P0, PT, R7, 0x2d, PT ;  /* 0x0000002d0700780c */ /* 0x000fe20003f04270 */
[--C-:B------:R-:W-:Y:S01]  /*2250*/  IMAD.WIDE R140, R101, 0x2, R134.reuse ;  /* 0x00000002658c7825 */ /* 0x100fe200078e0286 */
[C---:B------:R-:W-:Y:S01]  /*2260*/  ISETP.GT.AND P4, PT, R7.reuse, 0x31, PT ;  /* 0x000000310700780c */ /* 0x040fe20003f84270 */
[----:B------:R-:W5:Y:S01]  /*2270*/  @P1 LDG.E.U16 R178, desc[UR18][R138.64] ;  /* 0x000000128ab21981 */ /* 0x000f62000c1e1500 */
[C---:B------:R-:W-:Y:S01]  /*2280*/  ISETP.GT.AND P1, PT, R7.reuse, 0x1, PT ;  /* 0x000000010700780c */ /* 0x040fe20003f24270 */
[----:B-1----:R-:W-:Y:S01]  /*2290*/  IMAD.WIDE R142, R100, 0x2, R134 ;  /* 0x00000002648e7825 */ /* 0x002fe200078e0286 */
[----:B------:R-:W-:Y:S01]  /*22a0*/  PRMT R201, RZ, 0x7610, R201 ;  /* 0x00007610ffc97816 */ /* 0x000fe200000000c9 */
[----:B------:R-:W5:Y:S01]  /*22b0*/  @P2 LDG.E.U16 R197, desc[UR18][R140.64] ;  /* 0x000000128cc52981 */ /* 0x000f62000c1e1500 */
[----:B------:R-:W-:Y:S01]  /*22c0*/  ISETP.GT.AND P2, PT, R7, 0x32, PT ;  /* 0x000000320700780c */ /* 0x000fe20003f44270 */
[----:B------:R-:W-:Y:S01]  /*22d0*/  IMAD.WIDE R136, R103, 0x2, R134 ;  /* 0x0000000267887825 */ /* 0x000fe200078e0286 */
[----:B------:R-:W-:-:S02]  /*22e0*/  PRMT R199, RZ, 0x7610, R199 ;  /* 0x00007610ffc77816 */ /* 0x000fc400000000c7 */
[----:B------:R-:W-:Y:S01]  /*22f0*/  PRMT R203, RZ, 0x7610, R203 ;  /* 0x00007610ffcb7816 */ /* 0x000fe200000000cb */
[----:B------:R1:W5:Y:S01]  /*2300*/  @P3 LDG.E.U16 R201, desc[UR18][R142.64] ;  /* 0x000000128ec93981 */ /* 0x000362000c1e1500 */
[----:B------:R-:W-:Y:S01]  /*2310*/  PRMT R207, RZ, 0x7610, R207 ;  /* 0x00007610ffcf7816 */ /* 0x000fe200000000cf */
[----:B0-----:R-:W-:Y:S01]  /*2320*/  IMAD.WIDE R144, R99, 0x2, R134 ;  /* 0x0000000263907825 */ /* 0x001fe200078e0286 */
[----:B------:R-:W-:Y:S01]  /*2330*/  PRMT R180, RZ, 0x7610, R180 ;  /* 0x00007610ffb47816 */ /* 0x000fe200000000b4 */
[----:B------:R0:W5:Y:S02]  /*2340*/  @P0 LDG.E.U16 R199, desc[UR18][R136.64] ;  /* 0x0000001288c70981 */ /* 0x000164000c1e1500 */
[----:B-1----:R-:W-:Y:S02]  /*2350*/  IMAD.WIDE R142, R147, 0x2, R134 ;  /* 0x00000002938e7825 */ /* 0x002fe400078e0286 */
[----:B------:R-:W5:Y:S01]  /*2360*/  @P4 LDG.E.U16 R203, desc[UR18][R144.64] ;  /* 0x0000001290cb4981 */ /* 0x000f62000c1e1500 */
[----:B------:R-:W-:-:S02]  /*2370*/  ISETP.GT.AND P3, PT, R7, 0x33, PT ;  /* 0x000000330700780c */ /* 0x000fc40003f64270 */
[C---:B------:R-:W-:Y:S01]  /*2380*/  ISETP.GT.AND P4, PT, R7.reuse, 0x38, PT ;  /* 0x000000380700780c */ /* 0x040fe20003f84270 */
[----:B------:R-:W5:Y:S01]  /*2390*/  @P1 LDG.E.U16 R207, desc[UR18][R142.64] ;  /* 0x000000128ecf1981 */ /* 0x000f62000c1e1500 */
[C---:B------:R-:W-:Y:S01]  /*23a0*/  ISETP.GT.AND P0, PT, R7.reuse, RZ, PT ;  /* 0x000000ff0700720c */ /* 0x040fe20003f04270 */
[----:B0-----:R-:W-:Y:S01]  /*23b0*/  IMAD.WIDE R136, R98, 0x2, R134 ;  /* 0x0000000262887825 */ /* 0x001fe200078e0286 */
[C---:B------:R-:W-:Y:S02]  /*23c0*/  ISETP.GT.AND P1, PT, R7.reuse, 0x34, PT ;  /* 0x000000340700780c */ /* 0x040fe40003f24270 */
[----:B------:R-:W-:Y:S02]  /*23d0*/  PRMT R205, RZ, 0x7610, R205 ;  /* 0x00007610ffcd7816 */ /* 0x000fe400000000cd */
[----:B------:R0:W5:Y:S01]  /*23e0*/  @P2 LDG.E.U16 R180, desc[UR18][R136.64] ;  /* 0x0000001288b42981 */ /* 0x000162000c1e1500 */
[----:B------:R-:W-:Y:S01]  /*23f0*/  ISETP.GT.AND P2, PT, R7, 0x35, PT ;  /* 0x000000350700780c */ /* 0x000fe20003f44270 */
[----:B------:R-:W-:Y:S01]  /*2400*/  IMAD.WIDE R138, R97, 0x2, R134 ;  /* 0x00000002618a7825 */ /* 0x000fe200078e0286 */
[----:B------:R-:W-:-:S02]  /*2410*/  PRMT R209, RZ, 0x7610, R209 ;  /* 0x00007610ffd17816 */ /* 0x000fc400000000d1 */
[----:B------:R-:W-:Y:S01]  /*2420*/  PRMT R211, RZ, 0x7610, R211 ;  /* 0x00007610ffd37816 */ /* 0x000fe200000000d3 */
[----:B------:R-:W-:Y:S01]  /*2430*/  IMAD.WIDE R140, R92, 0x2, R134 ;  /* 0x000000025c8c7825 */ /* 0x000fe200078e0286 */
[----:B------:R-:W-:Y:S01]  /*2440*/  PRMT R182, RZ, 0x7610, R182 ;  /* 0x00007610ffb67816 */ /* 0x000fe200000000b6 */
[----:B------:R1:W5:Y:S02]  /*2450*/  @P3 LDG.E.U16 R205, desc[UR18][R138.64] ;  /* 0x000000128acd3981 */ /* 0x000364000c1e1500 */
[----:B0-----:R-:W-:Y:S01]  /*2460*/  IMAD.WIDE R136, R96, 0x2, R134 ;  /* 0x0000000260887825 */ /* 0x001fe200078e0286 */
[----:B------:R-:W-:Y:S01]  /*2470*/  PRMT R213, RZ, 0x7610, R213 ;  /* 0x00007610ffd57816 */ /* 0x000fe200000000d5 */
[----:B------:R0:W5:Y:S01]  /*2480*/  @P4 LDG.E.U16 R209, desc[UR18][R140.64] ;  /* 0x000000128cd14981 */ /* 0x000162000c1e1500 */
[C---:B------:R-:W-:Y:S02]  /*2490*/  ISETP.GT.AND P3, PT, R7.reuse, 0x39, PT ;  /* 0x000000390700780c */ /* 0x040fe40003f64270 */
[C---:B------:R-:W-:Y:S01]  /*24a0*/  ISETP.GT.AND P4, PT, R7.reuse, 0x3b, PT ;  /* 0x0000003b0700780c */ /* 0x040fe20003f84270 */
[----:B------:R-:W5:Y:S01]  /*24b0*/  @P0 LDG.E.U16 R211, desc[UR18][R134.64] ;  /* 0x0000001286d30981 */ /* 0x000f62000c1e1500 */
[----:B------:R-:W-:Y:S01]  /*24c0*/  ISETP.GT.AND P0, PT, R7, 0x3a, PT ;  /* 0x0000003a0700780c */ /* 0x000fe20003f04270 */
[----:B-1----:R-:W-:-:S02]  /*24d0*/  IMAD.WIDE R138, R95, 0x2, R134 ;  /* 0x000000025f8a7825 */ /* 0x002fc400078e0286 */
[----:B------:R-:W5:Y:S01]  /*24e0*/  @P1 LDG.E.U16 R182, desc[UR18][R136.64] ;  /* 0x0000001288b61981 */ /* 0x000f62000c1e1500 */
[----:B------:R-:W-:-:S03]  /*24f0*/  ISETP.GT.AND P1, PT, R7, 0x37, PT ;  /* 0x000000370700780c */ /* 0x000fc60003f24270 */
[----:B------:R1:W5:Y:S01]  /*2500*/  @P2 LDG.E.U16 R213, desc[UR18][R138.64] ;  /* 0x000000128ad52981 */ /* 0x000362000c1e1500 */
[----:B------:R-:W-:Y:S01]  /*2510*/  ISETP.GT.AND P2, PT, R7, 0x3c, PT ;  /* 0x0000003c0700780c */ /* 0x000fe20003f44270 */
[----:B0-----:R-:W-:Y:S01]  /*2520*/  IMAD.WIDE R140, R91, 0x2, R134 ;  /* 0x000000025b8c7825 */ /* 0x001fe200078e0286 */
[----:B------:R-:W-:Y:S02]  /*2530*/  PRMT R217, RZ, 0x7610, R217 ;  /* 0x00007610ffd97816 */ /* 0x000fe400000000d9 */
[----:B------:R-:W-:Y:S01]  /*2540*/  PRMT R184, RZ, 0x7610, R184 ;  /* 0x00007610ffb87816 */ /* 0x000fe200000000b8 */
[----:B------:R-:W-:Y:S01]  /*2550*/  IMAD.WIDE R142, R90, 0x2, R134 ;  /* 0x000000025a8e7825 */ /* 0x000fe200078e0286 */
[----:B------:R-:W-:Y:S02]  /*2560*/  PRMT R215, RZ, 0x7610, R215 ;  /* 0x00007610ffd77816 */ /* 0x000fe400000000d7 */
[----:B------:R-:W-:Y:S01]  /*2570*/  PRMT R219, RZ, 0x7610, R219 ;  /* 0x00007610ffdb7816 */ /* 0x000fe200000000db */
[--C-:B------:R-:W-:Y:S01]  /*2580*/  IMAD.WIDE R144, R89, 0x2, R134.reuse ;  /* 0x0000000259907825 */ /* 0x100fe200078e0286 */
[----:B------:R0:W5:Y:S03]  /*2590*/  @P3 LDG.E.U16 R217, desc[UR18][R140.64] ;  /* 0x000000128cd93981 */ /* 0x000166000c1e1500 */
[----:B-1----:R-:W-:Y:S01]  /*25a0*/  IMAD.WIDE R138, R93, 0x2, R134 ;  /* 0x000000025d8a7825 */ /* 0x002fe200078e0286 */
[----:B------:R-:W5:Y:S01]  /*25b0*/  @P0 LDG.E.U16 R184, desc[UR18][R142.64] ;  /* 0x000000128eb80981 */ /* 0x000f62000c1e1500 */
[----:B------:R-:W-:-:S02]  /*25c0*/  PRMT R188, RZ, 0x7610, R188 ;  /* 0x00007610ffbc7816 */ /* 0x000fc400000000bc */
[C---:B------:R-:W-:Y:S01]  /*25d0*/  ISETP.GT.AND P0, PT, R7.reuse, 0x36, PT ;  /* 0x000000360700780c */ /* 0x040fe20003f04270 */
[----:B------:R1:W5:Y:S01]  /*25e0*/  @P4 LDG.E.U16 R215, desc[UR18][R144.64] ;  /* 0x0000001290d74981 */ /* 0x000362000c1e1500 */
[C---:B------:R-:W-:Y:S01]  /*25f0*/  ISETP.GT.AND P3, PT, R7.reuse, 0x3d, PT ;  /* 0x0000003d0700780c */ /* 0x040fe20003f64270 */
[----:B0-----:R-:W-:Y:S01]  /*2600*/  IMAD.WIDE R140, R88, 0x2, R134 ;  /* 0x00000002588c7825 */ /* 0x001fe200078e0286 */
[C---:B------:R-:W-:Y:S01]  /*2610*/  ISETP.GT.AND P4, PT, R7.reuse, 0x3e, PT ;  /* 0x0000003e0700780c */ /* 0x040fe20003f84270 */
[----:B------:R-:W5:Y:S01]  /*2620*/  @P1 LDG.E.U16 R219, desc[UR18][R138.64] ;  /* 0x000000128adb1981 */ /* 0x000f62000c1e1500 */
[----:B------:R-:W-:-:S03]  /*2630*/  ISETP.GT.AND P1, PT, R7, 0x3f, PT ;  /* 0x0000003f0700780c */ /* 0x000fc60003f24270 */
[----:B------:R0:W5:Y:S01]  /*2640*/  @P2 LDG.E.U16 R188, desc[UR18][R140.64] ;  /* 0x000000128cbc2981 */ /* 0x000162000c1e1500 */
[----:B------:R-:W-:Y:S01]  /*2650*/  PRMT R186, RZ, 0x7610, R186 ;  /* 0x00007610ffba7816 */ /* 0x000fe200000000ba */
[----:B------:R-:W-:Y:S01]  /*2660*/  IMAD.WIDE R136, R94, 0x2, R134 ;  /* 0x000000025e887825 */ /* 0x000fe200078e0286 */
[----:B------:R-:W-:Y:S02]  /*2670*/  PRMT R221, RZ, 0x7610, R221 ;  /* 0x00007610ffdd7816 */ /* 0x000fe400000000dd */
[----:B------:R-:W-:Y:S01]  /*2680*/  PRMT R190, RZ, 0x7610, R190 ;  /* 0x00007610ffbe7816 */ /* 0x000fe200000000be */
[----:B-1----:R-:W-:Y:S01]  /*2690*/  IMAD.WIDE R144, R87, 0x2, R134 ;  /* 0x0000000257907825 */ /* 0x002fe200078e0286 */
[----:B------:R1:W5:Y:S03]  /*26a0*/  @P0 LDG.E.U16 R186, desc[UR18][R136.64] ;  /* 0x0000001288ba0981 */ /* 0x000366000c1e1500 */
[--C-:B0-----:R-:W-:Y:S01]  /*26b0*/  IMAD.MOV.U32 R141, RZ, RZ, R195.reuse ;  /* 0x000000ffff8d7224 */ /* 0x101fe200078e00c3 */
[----:B------:R-:W-:Y:S01]  /*26c0*/  PRMT R195, RZ, 0x7610, R195 ;  /* 0x00007610ffc37816 */ /* 0x000fe200000000c3 */
[--C-:B------:R-:W-:Y:S01]  /*26d0*/  IMAD.WIDE R146, R86, 0x2, R134.reuse ;  /* 0x0000000256927825 */ /* 0x100fe200078e0286 */
[----:B------:R0:W5:Y:S03]  /*26e0*/  @P3 LDG.E.U16 R221, desc[UR18][R144.64] ;  /* 0x0000001290dd3981 */ /* 0x000166000c1e1500 */
[----:B------:R-:W-:Y:S01]  /*26f0*/  IMAD.WIDE R142, R85, 0x2, R134 ;  /* 0x00000002558e7825 */ /* 0x000fe200078e0286 */
[----:B------:R0:W5:Y:S04]  /*2700*/  @P4 LDG.E.U16 R190, desc[UR18][R146.64] ;  /* 0x0000001292be4981 */ /* 0x000168000c1e1500 */
[----:B------:R2:W5:Y:S01]  /*2710*/  @P1 LDG.E.U16 R195, desc[UR18][R142.64] ;  /* 0x000000128ec31981 */ /* 0x000562000c1e1500 */
[----:B------:R-:W-:Y:S01]  /*2720*/  BAR.SYNC.DEFER_BLOCKING 0x0 ;  /* 0x0000000000007b1d */ /* 0x000fe20000010000 */
[----:B------:R-:W-:Y:S01]  /*2730*/  ISETP.GE.AND P0, PT, R16, R7, PT ;  /* 0x000000071000720c */ /* 0x000fe20003f06270 */
[----:B------:R-:W-:-:S02]  /*2740*/  IMAD.MOV.U32 R140, RZ, RZ, R194 ;  /* 0x000000ffff8c7224 */ /* 0x000fc400078e00c2 */
[----:B-1----:R-:W-:Y:S02]  /*2750*/  IMAD.MOV.U32 R136, RZ, RZ, R148 ;  /* 0x000000ffff887224 */ /* 0x002fe400078e0094 */
[----:B------:R-:W-:Y:S02]  /*2760*/  IMAD.MOV.U32 R137, RZ, RZ, R149 ;  /* 0x000000ffff897224 */ /* 0x000fe400078e0095 */
[----:B------:R-:W-:Y:S02]  /*2770*/  IMAD.MOV.U32 R138, RZ, RZ, R160 ;  /* 0x000000ffff8a7224 */ /* 0x000fe400078e00a0 */
[----:B------:R-:W-:Y:S01]  /*2780*/  IMAD.MOV.U32 R139, RZ, RZ, R161 ;  /* 0x000000ffff8b7224 */ /* 0x000fe200078e00a1 */
[----:B------:R-:W-:Y:S01]  /*2790*/  PRMT R192, RZ, 0x7610, R192 ;  /* 0x00007610ffc07816 */ /* 0x000fe200000000c0 */
[C---:B0-----:R-:W-:Y:S01]  /*27a0*/  IMAD.WIDE R144, R82.reuse, 0x2, R140 ;  /* 0x0000000252907825 */ /* 0x041fe200078e028c */
[----:B------:R-:W-:Y:S02]  /*27b0*/  PRMT R196, RZ, 0x7610, R196 ;  /* 0x00007610ffc47816 */ /* 0x000fe400000000c4 */
[----:B------:R-:W-:Y:S01]  /*27c0*/  PRMT R200, RZ, 0x7610, R200 ;  /* 0x00007610ffc87816 */ /* 0x000fe200000000c8 */
[----:B------:R-:W-:-:S04]  /*27d0*/  IMAD.WIDE R146, R82, 0x2, R138 ;  /* 0x0000000252927825 */ /* 0x000fc800078e028a */
[----:B------:R-:W-:Y:S01]  /*27e0*/  IMAD.WIDE R148, R82, 0x2, R136 ;  /* 0x0000000252947825 */ /* 0x000fe200078e0288 */
[----:B------:R0:W5:Y:S03]  /*27f0*/  @!P0 LDG.E.U16 R192, desc[UR18][R144.64] ;  /* 0x0000001290c08981 */ /* 0x000166000c1e1500 */
[----:B--2---:R-:W-:Y:S02]  /*2800*/  IMAD.MOV.U32 R142, RZ, RZ, R158 ;  /* 0x000000ffff8e7224 */ /* 0x004fe400078e009e */
[----:B------:R-:W-:Y:S01]  /*2810*/  IMAD.MOV.U32 R143, RZ, RZ, R159 ;  /* 0x000000ffff8f7224 */ /* 0x000fe200078e009f */
[----:B------:R1:W2:Y:S01]  /*2820*/  @!P0 LDG.E.U16 R196, desc[UR18][R146.64] ;  /* 0x0000001292c48981 */ /* 0x0002a2000c1e1500 */
[----:B------:R-:W-:-:S03]  /*2830*/  PRMT R204, RZ, 0x7610, R204 ;  /* 0x00007610ffcc7816 */ /* 0x000fc600000000cc */
[----:B------:R1:W2:Y:S01]  /*2840*/  @!P0 LDG.E.U16 R200, desc[UR18][R148.64] ;  /* 0x0000001294c88981 */ /* 0x0002a2000c1e1500 */
[----:B0-----:R-:W-:Y:S02]  /*2850*/  IMAD.MOV.U32 R144, RZ, RZ, R156 ;  /* 0x000000ffff907224 */ /* 0x001fe400078e009c */
[----:B------:R-:W-:Y:S02]  /*2860*/  IMAD.MOV.U32 R145, RZ, RZ, R157 ;  /* 0x000000ffff917224 */ /* 0x000fe400078e009d */
[----:B-1----:R-:W-:Y:S02]  /*2870*/  IMAD.MOV.U32 R146, RZ, RZ, R154 ;  /* 0x000000ffff927224 */ /* 0x002fe400078e009a */
[----:B------:R-:W-:Y:S02]  /*2880*/  IMAD.MOV.U32 R147, RZ, RZ, R155 ;  /* 0x000000ffff937224 */ /* 0x000fe400078e009b */
[----:B------:R-:W-:Y:S02]  /*2890*/  IMAD.MOV.U32 R148, RZ, RZ, R152 ;  /* 0x000000ffff947224 */ /* 0x000fe400078e0098 */
[----:B------:R-:W-:Y:S01]  /*28a0*/  IMAD.MOV.U32 R149, RZ, RZ, R153 ;  /* 0x000000ffff957224 */ /* 0x000fe200078e0099 */
[----:B------:R-:W-:Y:S01]  /*28b0*/  PRMT R194, RZ, 0x7610, R194 ;  /* 0x00007610ffc27816 */ /* 0x000fe200000000c2 */
[----:B------:R-:W-:Y:S01]  /*28c0*/  IMAD.WIDE R152, R82, 0x2, R144 ;  /* 0x0000000252987825 */ /* 0x000fe200078e0290 */
[----:B------:R-:W-:-:S02]  /*28d0*/  PRMT R198, RZ, 0x7610, R198 ;  /* 0x00007610ffc67816 */ /* 0x000fc400000000c6 */
[----:B------:R-:W-:Y:S01]  /*28e0*/  PRMT R202, RZ, 0x7610, R202 ;  /* 0x00007610ffca7816 */ /* 0x000fe200000000ca */
[C---:B------:R-:W-:Y:S01]  /*28f0*/  IMAD.WIDE R154, R82.reuse, 0x2, R150 ;  /* 0x00000002529a7825 */ /* 0x040fe200078e0296 */
[----:B------:R-:W-:Y:S01]  /*2900*/  PRMT R206, RZ, 0x7610, R206 ;  /* 0x00007610ffce7816 */ /* 0x000fe200000000ce */
[----:B------:R-:W2:Y:S02]  /*2910*/  @!P0 LDG.E.U16 R204, desc[UR18][R152.64] ;  /* 0x0000001298cc8981 */ /* 0x000ea4000c1e1500 */
[C---:B------:R-:W-:Y:S02]  /*2920*/  IMAD.WIDE R156, R82.reuse, 0x2, R148 ;  /* 0x00000002529c7825 */ /* 0x040fe400078e0294 */
[----:B------:R-:W2:Y:S02]  /*2930*/  @!P0 LDG.E.U16 R194, desc[UR18][R154.64] ;  /* 0x000000129ac28981 */ /* 0x000ea4000c1e1500 */
[C---:B------:R-:W-:Y:S02]  /*2940*/  IMAD.WIDE R158, R82.reuse, 0x2, R146 ;  /* 0x00000002529e7825 */ /* 0x040fe400078e0292 */
[----:B------:R-:W2:Y:S02]  /*2950*/  @!P0 LDG.E.U16 R198, desc[UR18][R156.64] ;  /* 0x000000129cc68981 */ /* 0x000ea4000c1e1500 */
[----:B------:R-:W-:-:S02]  /*2960*/  IMAD.WIDE R160, R82, 0x2, R142 ;  /* 0x0000000252a07825 */ /* 0x000fc400078e028e */
[----:B------:R-:W2:Y:S04]  /*2970*/  @!P0 LDG.E.U16 R202, desc[UR18][R158.64] ;  /* 0x000000129eca8981 */ /* 0x000ea8000c1e1500 */
[----:B------:R-:W2:Y:S04]  /*2980*/  @!P0 LDG.E.U16 R206, desc[UR18][R160.64] ;  /* 0x00000012a0ce8981 */ /* 0x000ea8000c1e1500 */
[----:B------:R-:W-:Y:S04]  /*2990*/  STS.U16 [R60+UR16+0x400], R125 ;  /* 0x0004007d3c007988 */ /* 0x000fe80008000410 */
[----:B----4-:R-:W-:Y:S04]  /*29a0*/  STS.U16 [R60+UR16+0x800], R119 ;  /* 0x000800773c007988 */ /* 0x010fe80008000410 */
[----:B---3--:R-:W-:Y:S04]  /*29b0*/  STS.U16 [R60+UR16+0xc00], R121 ;  /* 0x000c00793c007988 */ /* 0x008fe80008000410 */
[----:B-----5:R-:W-:Y:S01]  /*29c0*/  STS.U16 [R60+UR16+0x1000], R123 ;  /* 0x0010007b3c007988 */ /* 0x020fe20008000410 */
[----:B------:R-:W-:-:S04]  /*29d0*/  USHF.L.U32 UR4, UR17, 0x7, URZ ;  /* 0x0000000711047899 */ /* 0x000fc8000800063f */
[----:B------:R-:W-:Y:S01]  /*29e0*/  ULOP3.LUT UR4, UR4, 0x200, URZ, 0xc0, !UPT ;  /* 0x0000020004047892 */ /* 0x000fe2000f8ec03f */
[----:B------:R-:W-:Y:S04]  /*29f0*/  STS.U16 [R60+UR16+0x1400], R189 ;  /* 0x001400bd3c007988 */ /* 0x000fe80008000410 */
[----:B------:R-:W-:Y:S04]  /*2a00*/  STS.U16 [R60+UR16+0x1800], R201 ;  /* 0x001800c93c007988 */ /* 0x000fe80008000410 */
[----:B------:R-:W-:Y:S04]  /*2a10*/  STS.U16 [R60+UR16+0x1c00], R209 ;  /* 0x001c00d13c007988 */ /* 0x000fe80008000410 */
[----:B------:R-:W-:Y:S04]  /*2a20*/  STS.U16 [R60+UR16], R211 ;  /* 0x000000d33c007988 */ /* 0x000fe80008000410 */
[----:B------:R-:W-:Y:S04]  /*2a30*/  STS.U16 [R56+UR16+0x80], R207 ;  /* 0x000080cf38007988 */ /* 0x000fe80008000410 */
        /* <DEDUP_REMOVED lines=56> */
[----:B--2---:R-:W-:Y:S04]  /*2dc0*/  STS.U16 [R5+UR16+0x8400], R196 ;  /* 0x008400c405007988 */ /* 0x004fe80008000410 */
[----:B------:R-:W-:Y:S04]  /*2dd0*/  STS.U16 [R5+UR16+0x8800], R200 ;  /* 0x008800c805007988 */ /* 0x000fe80008000410 */
[----:B------:R-:W-:Y:S04]  /*2de0*/  STS.U16 [R5+UR16+0x8c00], R204 ;  /* 0x008c00cc05007988 */ /* 0x000fe80008000410 */
[----:B------:R0:W-:Y:S04]  /*2df0*/  STS.U16 [R17+UR16+0x8200], R194 ;  /* 0x008200c211007988 */ /* 0x0001e80008000410 */
[----:B------:R1:W-:Y:S04]  /*2e00*/  STS.U16 [R17+UR16+0x8600], R198 ;  /* 0x008600c611007988 */ /* 0x0003e80008000410 */
[----:B------:R1:W-:Y:S04]  /*2e10*/  STS.U16 [R17+UR16+0x8a00], R202 ;  /* 0x008a00ca11007988 */ /* 0x0003e80008000410 */
[----:B------:R1:W-:Y:S01]  /*2e20*/  STS.U16 [R17+UR16+0x8e00], R206 ;  /* 0x008e00ce11007988 */ /* 0x0003e20008000410 */
[----:B------:R2:W-:Y:S06]  /*2e30*/  MEMBAR.ALL.CTA ;  /* 0x0000000000007992 */ /* 0x0005ec0000008000 */
[----:B--2---:R-:W2:Y:S01]  /*2e40*/  FENCE.VIEW.ASYNC.S ;  /* 0x00000000000073c6 */ /* 0x004ea20000000000 */
[----:B------:R-:W-:Y:S01]  /*2e50*/  ULEA.HI UR4, UR16, UR4, URZ, 0x1c ;  /* 0x0000000410047291 */ /* 0x000fe2000f8fe03f */
[----:B--2---:R-:W-:Y:S03]  /*2e60*/  BAR.SYNC.DEFER_BLOCKING 0x0 ;  /* 0x0000000000007b1d */ /* 0x004fe60000010000 */
[----:B------:R-:W-:-:S03]  /*2e70*/  ULOP3.LUT UR8, UR4, 0x3fff, URZ, 0xc0, !UPT ;  /* 0x00003fff04087892 */ /* 0x000fc6000f8ec03f */
[----:B------:R-:W-:Y:S01]  /*2e80*/  UMOV UR9, 0x40000040 ;  /* 0x4000004000097882 */ /* 0x000fe20000000000 */
[----:B------:R-:W-:-:S06]  /*2e90*/  WARPGROUP.ARRIVE ;  /* 0x00000000000079c5 */ /* 0x000fcc0000000000 */
[----:B------:R-:W-:Y:S01]  /*2ea0*/  HGMMA.64x32x16.F32 R40, gdesc[UR8].tnspA, R40 ;  /* 0x20600000082879f0 */ /* 0x000fe20008700828 */
[----:B------:R-:W-:Y:S01]  /*2eb0*/  UIADD3 UR8, UP0, UR8, 0x80, URZ ;  /* 0x0000008008087890 */ /* 0x000fe2000ff1e03f */
[----:B------:R-:W-:-:S03]  /*2ec0*/  UMOV UR4, URZ ;  /* 0x0000003f00047c82 */ /* 0x000fc60008000000 */
[----:B------:R-:W-:-:S03]  /*2ed0*/  UIADD3.X UR5, UR4, 0x40000040, URZ, UP0, !UPT ;  /* 0x4000004004057890 */ /* 0x000fc600087fe43f */
[----:B------:R-:W-:-:S06]  /*2ee0*/  UMOV UR4, UR8 ;  /* 0x0000000800047c82 */ /* 0x000fcc0008000000 */
[----:B------:R-:W-:Y:S01]  /*2ef0*/  HGMMA.64x32x16.F32 R40, gdesc[UR4].tnspA, R40 ;  /* 0x20600000042879f0 */ /* 0x000fe20008700828 */
[----:B------:R-:W-:Y:S02]  /*2f00*/  UIADD3.64 UR20, UR4, 0x80, URZ ;  /* 0x0000008004147897 */ /* 0x000fe4000fffe03f */
[----:B------:R-:W-:Y:S02]  /*2f10*/  UIADD3.64 UR12, UR4, 0x100, URZ ;  /* 0x00000100040c7897 */ /* 0x000fe4000fffe03f */
[----:B------:R-:W-:-:S05]  /*2f20*/  UIADD3.64 UR8, UR4, 0x380, URZ ;  /* 0x0000038004087897 */ /* 0x000fca000fffe03f */
[----:B------:R-:W-:Y:S01]  /*2f30*/  HGMMA.64x32x16.F32 R40, gdesc[UR20].tnspA, R40 ;  /* 0x20600000142879f0 */ /* 0x000fe20008700828 */
[----:B------:R-:W-:-:S03]  /*2f40*/  UIADD3.64 UR24, UR4, 0x400, URZ ;  /* 0x0000040004187897 */ /* 0x000fc6000fffe03f */
[----:B------:R-:W-:Y:S04]  /*2f50*/  HGMMA.64x32x16.F32 R40, gdesc[UR12].tnspA, R40 ;  /* 0x206000000c2879f0 */ /* 0x000fe80008700828 */
[----:B------:R-:W-:Y:S01]  /*2f60*/  HGMMA.64x32x16.F32 R24, gdesc[UR8].tnspA, R24 ;  /* 0x20600000081879f0 */ /* 0x000fe20008700818 */
[----:B------:R-:W-:Y:S01]  /*2f70*/  UMOV UR26, UR6 ;  /* 0x00000006001a7c82 */ /* 0x000fe20008000000 */
[----:B------:R-:W-:Y:S01]  /*2f80*/  UMOV UR27, UR7 ;  /* 0x00000007001b7c82 */ /* 0x000fe20008000000 */
[----:B------:R-:W-:Y:S01]  /*2f90*/  UIADD3.64 UR20, UR4, 0x480, URZ ;  /* 0x0000048004147897 */ /* 0x000fe2000fffe03f */
[----:B------:R-:W-:Y:S01]  /*2fa0*/  HGMMA.64x32x16.F32 R24, gdesc[UR24].tnspA, R24 ;  /* 0x20600000181879f0 */ /* 0x000fe20008700818 */
[----:B------:R-:W-:-:S07]  /*2fb0*/  UIADD3.64 UR12, UR4, 0x500, URZ ;  /* 0x00000500040c7897 */ /* 0x000fce000fffe03f */
[----:B------:R-:W-:Y:S01]  /*2fc0*/  HGMMA.64x32x16.F32 R24, gdesc[UR20].tnspA, R24 ;  /* 0x20600000141879f0 */ /* 0x000fe20008700818 */
[----:B------:R-:W-:-:S05]  /*2fd0*/  VIADD R13, R13, 0xffffffff ;  /* 0xffffffff0d0d7836 */ /* 0x000fca0000000000 */
[----:B------:R-:W-:Y:S01]  /*2fe0*/  ISETP.NE.U32.AND P0, PT, R13, RZ, PT ;  /* 0x000000ff0d00720c */ /* 0x000fe20003f05070 */
[----:B------:R-:W-:Y:S01]  /*2ff0*/  HGMMA.64x32x16.F32 R24, gdesc[UR12].tnspA, R24, gsb0 ;  /* 0x206000000c1879f0 */ /* 0x000fe20008000818 */
[----:B------:R-:W-:-:S04]  /*3000*/  IMAD.WIDE R136, R83, 0x2, R136 ;  /* 0x0000000253887825 */ /* 0x000fc800078e0288 */
[----:B------:R-:W-:-:S04]  /*3010*/  IMAD.WIDE R152, R83, 0x2, R148 ;  /* 0x0000000253987825 */ /* 0x000fc800078e0294 */
[----:B------:R-:W-:-:S04]  /*3020*/  IMAD.WIDE R158, R83, 0x2, R142 ;  /* 0x00000002539e7825 */ /* 0x000fc800078e028e */
[----:B------:R-:W-:-:S04]  /*3030*/  IMAD.WIDE R156, R83, 0x2, R144 ;  /* 0x00000002539c7825 */ /* 0x000fc800078e0290 */
[----:B------:R-:W-:-:S04]  /*3040*/  IMAD.WIDE R154, R83, 0x2, R146 ;  /* 0x00000002539a7825 */ /* 0x000fc800078e0292 */
[----:B------:R-:W-:Y:S02]  /*3050*/  IMAD.MOV.U32 R148, RZ, RZ, R136 ;  /* 0x000000ffff947224 */ /* 0x000fe400078e0088 */
[----:B------:R-:W-:Y:S02]  /*3060*/  IMAD.MOV.U32 R149, RZ, RZ, R137 ;  /* 0x000000ffff957224 */ /* 0x000fe400078e0089 */
[----:B------:R-:W-:-:S04]  /*3070*/  IMAD.WIDE R160, R83, 0x2, R138 ;  /* 0x0000000253a07825 */ /* 0x000fc800078e028a */
[----:B------:R-:W-:-:S04]  /*3080*/  IMAD.WIDE R150, R83, 0x2, R150 ;  /* 0x0000000253967825 */ /* 0x000fc800078e0296 */
[----:B0-----:R-:W-:-:S04]  /*3090*/  IMAD.WIDE R194, R83, 0x2, R140 ;  /* 0x0000000253c27825 */ /* 0x001fc800078e028c */
[----:B------:R-:W-:-:S04]  /*30a0*/  IMAD.WIDE R134, R84, 0x2, R134 ;  /* 0x0000000254867825 */ /* 0x000fc800078e0286 */
[----:B------:R-:W-:Y:S01]  /*30b0*/  VIADD R7, R7, 0xffffffc0 ;  /* 0xffffffc007077836 */ /* 0x000fe20000000000 */
[----:B------:R-:W-:Y:S02]  /*30c0*/  WARPGROUP.DEPBAR.LE gsb0, 0x0 ;  /* 0x00008000000079c5 */ /* 0x000fe40000010000 */
[----:B-1----:R-:W-:Y:S05]  /*30d0*/  @P0 BRA `(.L_x_1) ;  /* 0xffffffe4008c0947 */ /* 0x002fea000383ffff */
[----:B------:R-:W-:Y:S02]  /*30e0*/  F2FP.F16.F32.PACK_AB R39, R39, R38 ;  /* 0x000000262727723e */ /* 0x000fe400000000ff */
[----:B------:R-:W-:Y:S02]  /*30f0*/  F2FP.F16.F32.PACK_AB R35, R35, R34 ;  /* 0x000000222323723e */ /* 0x000fe400000000ff */
[----:B------:R-:W-:Y:S02]  /*3100*/  F2FP.F16.F32.PACK_AB R31, R31, R30 ;  /* 0x0000001e1f1f723e */ /* 0x000fe400000000ff */
[----:B------:R-:W-:Y:S02]  /*3110*/  F2FP.F16.F32.PACK_AB R27, R27, R26 ;  /* 0x0000001a1b1b723e */ /* 0x000fe400000000ff */
[----:B------:R-:W-:Y:S02]  /*3120*/  F2FP.F16.F32.PACK_AB R38, R37, R36 ;  /* 0x000000242526723e */ /* 0x000fe400000000ff */
[----:B------:R-:W-:-:S02]  /*3130*/  F2FP.F16.F32.PACK_AB R34, R33, R32 ;  /* 0x000000202122723e */ /* 0x000fc400000000ff */
        /* <DEDUP_REMOVED lines=9> */
[----:B------:R-:W-:-:S07]  /*31d0*/  F2FP.F16.F32.PACK_AB R24, R41, R40 ;  /* 0x000000282918723e */ /* 0x000fce00000000ff */
.L_x_0:
[----:B------:R-:W-:Y:S01]  /*31e0*/  BAR.SYNC.DEFER_BLOCKING 0x0 ;  /* 0x0000000000007b1d */ /* 0x000fe20000010000 */
[----:B------:R-:W-:Y:S01]  /*31f0*/  IMAD.SHL.U32 R5, R0, 0x10, RZ ;  /* 0x0000001000057824 */ /* 0x000fe200078e00ff */
[----:B------:R-:W-:Y:S01]  /*3200*/  LEA R20, R2, UR16, 0x4 ;  /* 0x0000001002147c11 */ /* 0x000fe2000f8e20ff */
[C---:B------:R-:W-:Y:S02]  /*3210*/  IMAD.SHL.U32 R6, R0.reuse, 0x80, RZ ;  /* 0x0000008000067824 */ /* 0x040fe400078e00ff */
[----:B------:R-:W-:Y:S01]  /*3220*/  IMAD.SHL.U32 R0, R0, 0x8, RZ ;  /* 0x0000000800007824 */ /* 0x000fe200078e00ff */
[----:B------:R-:W-:Y:S01]  /*3230*/  LOP3.LUT R5, R5, 0xf0, RZ, 0xc0, !PT ;  /* 0x000000f005057812 */ /* 0x000fe200078ec0ff */
[----:B------:R-:W-:Y:S01]  /*3240*/  ULDC.64 UR6, c[0x0][0x228] ;  /* 0x00008a0000067ab9 */ /* 0x000fe20000000a00 */
[----:B------:R-:W-:Y:S01]  /*3250*/  LOP3.LUT R6, R6, 0x800, RZ, 0xc0, !PT ;  /* 0x0000080006067812 */ /* 0x000fe200078ec0ff */
[----:B------:R-:W-:Y:S01]  /*3260*/  ULDC UR4, c[0x0][0x244] ;  /* 0x0000910000047ab9 */ /* 0x000fe20000000800 */
[----:B------:R-:W-:Y:S01]  /*3270*/  LOP3.LUT R0, R0, 0x700, RZ, 0xc0, !PT ;  /* 0x0000070000007812 */ /* 0x000fe200078ec0ff */
[----:B------:R-:W-:Y:S01]  /*3280*/  VIADD R2, R3, 0x3 ;  /* 0x0000000303027836 */ /* 0x000fe20000000000 */
[----:B------:R-:W-:-:S02]  /*3290*/  IADD3 R5, R6, UR16, R5 ;  /* 0x0000001006057c10 */ /* 0x000fc4000fffe005 */
[C---:B------:R-:W-:Y:S01]  /*32a0*/  ISETP.GE.AND P0, PT, R4.reuse, UR6, PT ;  /* 0x0000000604007c0c */ /* 0x040fe2000bf06270 */
[----:B------:R-:W-:Y:S01]  /*32b0*/  IMAD R4, R4, UR4, RZ ;  /* 0x0000000404047c24 */ /* 0x000fe2000f8e02ff */
[----:B------:R-:W-:Y:S01]  /*32c0*/  ULDC.64 UR4, c[0x0][0x220] ;  /* 0x0000880000047ab9 */ /* 0x000fe20000000a00 */
[----:B------:R-:W-:Y:S01]  /*32d0*/  IMAD.IADD R18, R0, 0x1, R5 ;  /* 0x0000000100127824 */ /* 0x000fe200078e0205 */
[----:B------:R-:W-:Y:S01]  /*32e0*/  ULDC UR6, c[0x0][0x248] ;  /* 0x0000920000067ab9 */ /* 0x000fe20000000800 */
[C---:B------:R-:W-:Y:S01]  /*32f0*/  VIADD R5, R3.reuse, 0x2 ;  /* 0x0000000203057836 */ /* 0x040fe20000000000 */
[----:B------:R-:W-:Y:S01]  /*3300*/  ISETP.LT.AND P3, PT, R2, UR7, !P0 ;  /* 0x0000000702007c0c */ /* 0x000fe2000c761270 */
[----:B------:R-:W-:Y:S01]  /*3310*/  VIADD R0, R3, 0x1 ;  /* 0x0000000103007836 */ /* 0x000fe20000000000 */
[----:B------:R0:W-:Y:S01]  /*3320*/  STSM.16.M88.4 [R18], R24 ;  /* 0x0000001812007844 */ /* 0x0001e20000000200 */
[----:B------:R-:W-:Y:S01]  /*3330*/  BAR.SYNC.DEFER_BLOCKING 0x0 ;  /* 0x0000000000007b1d */ /* 0x000fe20000010000 */
[----:B------:R-:W-:-:S02]  /*3340*/  ISETP.LT.AND P4, PT, R5, UR7, !P0 ;  /* 0x0000000705007c0c */ /* 0x000fc4000c781270 */
[----:B------:R-:W-:Y:S01]  /*3350*/  ISETP.LT.AND P5, PT, R0, UR7, !P0 ;  /* 0x0000000700007c0c */ /* 0x000fe2000c7a1270 */
[----:B------:R-:W-:-:S05]  /*3360*/  VIADD R0, R3, 0x4 ;  /* 0x0000000403007836 */ /* 0x000fca0000000000 */
[----:B------:R-:W-:Y:S01]  /*3370*/  ISETP.LT.AND P2, PT, R0, UR7, !P0 ;  /* 0x0000000700007c0c */ /* 0x000fe2000c741270 */
[----:B------:R-:W-:Y:S01]  /*3380*/  IMAD R0, R3, UR6, RZ ;  /* 0x0000000603007c24 */ /* 0x000fe2000f8e02ff */
[----:B0-----:R-:W-:-:S03]  /*3390*/  LEA R25, P1, R4, UR4, 0x1 ;  /* 0x0000000404197c11 */ /* 0x001fc6000f8208ff */
[----:B------:R-:W-:Y:S01]  /*33a0*/  VIADD R2, R0, UR6 ;  /* 0x0000000600027c36 */ /* 0x000fe20008000000 */
[----:B------:R-:W-:Y:S02]  /*33b0*/  LEA.HI.X.SX32 R27, R4, UR5, 0x1, P1 ;  /* 0x00000005041b7c11 */ /* 0x000fe400088f0eff */
[C---:B------:R-:W-:Y:S01]  /*33c0*/  ISETP.LT.AND P1, PT, R3.reuse, UR7, !P0 ;  /* 0x0000000703007c0c */ /* 0x040fe2000c721270 */
[----:B------:R-:W-:Y:S01]  /*33d0*/  VIADD R17, R2, UR6 ;  /* 0x0000000602117c36 */ /* 0x000fe20008000000 */
[C---:B------:R-:W-:Y:S01]  /*33e0*/  LEA R12, P6, R0.reuse, R25, 0x1 ;  /* 0x00000019000c7211 */ /* 0x040fe200078c08ff */
[----:B------:R-:W0:Y:S03]  /*33f0*/  LDS.128 R40, [R20] ;  /* 0x0000000014287984 */ /* 0x000e260000000c00 */
[----:B------:R-:W-:Y:S01]  /*3400*/  LEA.HI.X.SX32 R13, R0, R27, 0x1, P6 ;  /* 0x0000001b000d7211 */ /* 0x000fe200030f0eff */
[----:B------:R-:W-:Y:S01]  /*3410*/  VIADD R0, R3, 0x5 ;  /* 0x0000000503007836 */ /* 0x000fe20000000000 */
[----:B------:R-:W-:Y:S01]  /*3420*/  BAR.SYNC.DEFER_BLOCKING 0x0 ;  /* 0x0000000000007b1d */ /* 0x000fe20000010000 */
[----:B------:R-:W-:-:S04]  /*3430*/  LEA R14, P6, R2, R25, 0x1 ;  /* 0x00000019020e7211 */ /* 0x000fc800078c08ff */
[----:B------:R-:W-:Y:S01]  /*3440*/  LEA.HI.X.SX32 R15, R2, R27, 0x1, P6 ;  /* 0x0000001b020f7211 */ /* 0x000fe200030f0eff */
[C---:B------:R-:W-:Y:S01]  /*3450*/  VIADD R2, R17.reuse, UR6 ;  /* 0x0000000611027c36 */ /* 0x040fe20008000000 */
[----:B------:R-:W-:-:S03]  /*3460*/  LEA R16, P6, R17, R25, 0x1 ;  /* 0x0000001911107211 */ /* 0x000fc600078c08ff */
[----:B------:R-:W-:Y:S01]  /*3470*/  VIADD R19, R2, UR6 ;  /* 0x0000000602137c36 */ /* 0x000fe20008000000 */
[----:B------:R-:W-:Y:S01]  /*3480*/  LEA.HI.X.SX32 R17, R17, R27, 0x1, P6 ;  /* 0x0000001b11117211 */ /* 0x000fe200030f0eff */
[----:B------:R-:W-:Y:S01]  /*3490*/  STSM.16.M88.4 [R18], R28 ;  /* 0x0000001c12007844 */ /* 0x000fe20000000200 */
[----:B------:R-:W-:Y:S06]  /*34a0*/  BAR.SYNC.DEFER_BLOCKING 0x0 ;  /* 0x0000000000007b1d */ /* 0x000fec0000010000 */
[----:B------:R-:W1:Y:S02]  /*34b0*/  LDS.128 R8, [R20] ;  /* 0x0000000014087984 */ /* 0x000e640000000c00 */
[----:B------:R-:W-:Y:S06]  /*34c0*/  BAR.SYNC.DEFER_BLOCKING 0x0 ;  /* 0x0000000000007b1d */ /* 0x000fec0000010000 */
[----:B------:R-:W-:Y:S02]  /*34d0*/  STSM.16.M88.4 [R18], R32 ;  /* 0x0000002012007844 */ /* 0x000fe40000000200 */
[----:B------:R-:W-:Y:S06]  /*34e0*/  BAR.SYNC.DEFER_BLOCKING 0x0 ;  /* 0x0000000000007b1d */ /* 0x000fec0000010000 */
[----:B------:R-:W2:Y:S02]  /*34f0*/  LDS.128 R4, [R20] ;  /* 0x0000000014047984 */ /* 0x000ea40000000c00 */
[----:B------:R-:W-:Y:S06]  /*3500*/  BAR.SYNC.DEFER_BLOCKING 0x0 ;  /* 0x0000000000007b1d */ /* 0x000fec0000010000 */
[----:B------:R-:W-:Y:S02]  /*3510*/  STSM.16.M88.4 [R18], R36 ;  /* 0x0000002412007844 */ /* 0x000fe40000000200 */
[----:B------:R-:W-:Y:S06]  /*3520*/  BAR.SYNC.DEFER_BLOCKING 0x0 ;  /* 0x0000000000007b1d */ /* 0x000fec0000010000 */
[----:B0-----:R0:W-:Y:S01]  /*3530*/  @P1 STG.E.U16 desc[UR18][R12.64], R40 ;  /* 0x000000280c001986 */ /* 0x0011e2000c101512 */
[----:B------:R-:W-:Y:S01]  /*3540*/  ISETP.LT.AND P1, PT, R0, UR7, !P0 ;  /* 0x0000000700007c0c */ /* 0x000fe2000c721270 */
[----:B------:R-:W-:-:S02]  /*3550*/  VIADD R0, R3, 0x6 ;  /* 0x0000000603007836 */ /* 0x000fc40000000000 */
[----:B------:R-:W3:Y:S01]  /*3560*/  LDS.128 R20, [R20] ;  /* 0x0000000014147984 */ /* 0x000ee20000000c00 */
[----:B0-----:R-:W-:Y:S02]  /*3570*/  PRMT R13, R40, 0x7632, R13 ;  /* 0x00007632280d7816 */ /* 0x001fe4000000000d */
[----:B------:R-:W-:-:S03]  /*3580*/  LEA R12, P6, R2, R25, 0x1 ;  /* 0x00000019020c7211 */ /* 0x000fc600078c08ff */
[----:B------:R0:W-:Y:S01]  /*3590*/  @P5 STG.E.U16 desc[UR18][R14.64], R13 ;  /* 0x0000000d0e005986 */ /* 0x0001e2000c101512 */
[----:B------:R-:W-:Y:S01]  /*35a0*/  ISETP.LT.AND P5, PT, R0, UR7, !P0 ;  /* 0x0000000700007c0c */ /* 0x000fe2000c7a1270 */
[C---:B------:R-:W-:Y:S02]  /*35b0*/  VIADD R0, R3.reuse, 0x7 ;  /* 0x0000000703007836 */ /* 0x040fe40000000000 */
[----:B------:R4:W-:Y:S03]  /*35c0*/  @P4 STG.E.U16 desc[UR18][R16.64], R41 ;  /* 0x0000002910004986 */ /* 0x0009e6000c101512 */
[----:B------:R-:W-:Y:S01]  /*35d0*/  ISETP.LT.AND P4, PT, R0, UR7, !P0 ;  /* 0x0000000700007c0c */ /* 0x000fe2000c781270 */
[----:B------:R-:W-:Y:S01]  /*35e0*/  VIADD R0, R3, 0x8 ;  /* 0x0000000803007836 */ /* 0x000fe20000000000 */
[----:B0-----:R-:W-:Y:S01]  /*35f0*/  LEA.HI.X.SX32 R13, R2, R27, 0x1, P6 ;  /* 0x0000001b020d7211 */ /* 0x001fe200030f0eff */
[----:B------:R-:W-:Y:S01]  /*3600*/  VIADD R2, R19, UR6 ;  /* 0x0000000613027c36 */ /* 0x000fe20008000000 */
[----:B------:R-:W-:-:S02]  /*3610*/  PRMT R15, R41, 0x7632, R15 ;  /* 0x00007632290f7816 */ /* 0x000fc4000000000f */
[C---:B------:R-:W-:Y:S01]  /*3620*/  LEA R18, P6, R19.reuse, R25, 0x1 ;  /* 0x0000001913127211 */ /* 0x040fe200078c08ff */
[----:B----4-:R-:W-:Y:S02]  /*3630*/  VIADD R17, R2, UR6 ;  /* 0x0000000602117c36 */ /* 0x010fe40008000000 */
[----:B------:R0:W-:Y:S01]  /*3640*/  @P3 STG.E.U16 desc[UR18][R12.64], R15 ;  /* 0x0000000f0c003986 */ /* 0x0001e2000c101512 */
[----:B------:R-:W-:Y:S02]  /*3650*/  LEA.HI.X.SX32 R19, R19, R27, 0x1, P6 ;  /* 0x0000001b13137211 */ /* 0x000fe400030f0eff */
[----:B------:R-:W-:Y:S01]  /*3660*/  ISETP.LT.AND P3, PT, R0, UR7, !P0 ;  /* 0x0000000700007c0c */ /* 0x000fe2000c761270 */
[C---:B------:R-:W-:Y:S01]  /*3670*/  VIADD R0, R3.reuse, 0x9 ;  /* 0x0000000903007836 */ /* 0x040fe20000000000 */
[----:B------:R-:W-:Y:S01]  /*3680*/  LEA R14, P6, R2, R25, 0x1 ;  /* 0x00000019020e7211 */ /* 0x000fe200078c08ff */
        /* <DEDUP_REMOVED lines=26> */
[----:B-1----:R1:W-:Y:S03]  /*3830*/  @P3 STG.E.U16 desc[UR18][R18.64], R8 ;  /* 0x0000000812003986 */ /* 0x0023e6000c101512 */
[----:B------:R-:W-:Y:S01]  /*3840*/  ISETP.LT.AND P3, PT, R0, UR7, !P0 ;  /* 0x0000000700007c0c */ /* 0x000fe2000c761270 */
[----:B------:R-:W-:Y:S01]  /*3850*/  VIADD R0, R3, 0xe ;  /* 0x0000000e03007836 */ /* 0x000fe20000000000 */
[----:B0-----:R-:W-:Y:S01]  /*3860*/  LEA.HI.X.SX32 R15, R2, R27, 0x1, P6 ;  /* 0x0000001b020f7211 */ /* 0x001fe200030f0eff */
[----:B------:R-:W-:Y:S01]  /*3870*/  VIADD R2, R17, UR6 ;  /* 0x0000000611027c36 */ /* 0x000fe20008000000 */
[----:B------:R-:W-:-:S02]  /*3880*/  PRMT R13, R8, 0x7632, R13 ;  /* 0x00007632080d7816 */ /* 0x000fc4000000000d */
[C---:B------:R-:W-:Y:S01]  /*3890*/  LEA R16, P6, R17.reuse, R25, 0x1 ;  /* 0x0000001911107211 */ /* 0x040fe200078c08ff */
[----:B-1----:R-:W-:Y:S02]  /*38a0*/  VIADD R8, R2, UR6 ;  /* 0x0000000602087c36 */ /* 0x002fe40008000000 */
        /* <DEDUP_REMOVED lines=11> */
[----:B------:R-:W-:Y:S01]  /*3960*/  LEA R18, P6, R8, R25, 0x1 ;  /* 0x0000001908127211 */ /* 0x000fe200078c08ff */
        /* <DEDUP_REMOVED lines=23> */
[C---:B------:R-:W-:Y:S01]  /*3ae0*/  VIADD R2, R10.reuse, UR6 ;  /* 0x000000060a027c36 */ /* 0x040fe20008000000 */
[----:B------:R-:W-:-:S02]  /*3af0*/  LEA R16, P6, R10, R25, 0x1 ;  /* 0x000000190a107211 */ /* 0x000fc400078c08ff */
[----:B-1----:R-:W-:Y:S02]  /*3b00*/  PRMT R9, R11, 0x7632, R9 ;  /* 0x000076320b097816 */ /* 0x002fe40000000009 */
[----:B------:R-:W-:Y:S01]  /*3b10*/  LEA.HI.X.SX32 R17, R10, R27, 0x1, P6 ;  /* 0x0000001b0a117211 */ /* 0x000fe200030f0eff */
[C---:B------:R-:W-:Y:S01]  /*3b20*/  VIADD R10, R2.reuse, UR6 ;  /* 0x00000006020a7c36 */ /* 0x040fe20008000000 */
[----:B------:R-:W-:Y:S01]  /*3b30*/  LEA R14, P6, R2, R25, 0x1 ;  /* 0x00000019020e7211 */ /* 0x000fe200078c08ff */
[----:B------:R0:W-:Y:S01]  /*3b40*/  @P1 STG.E.U16 desc[UR18][R12.64], R9 ;  /* 0x000000090c001986 */ /* 0x0001e2000c101512 */
[----:B------:R-:W-:Y:S01]  /*3b50*/  ISETP.LT.AND P1, PT, R0, UR7, !P0 ;  /* 0x0000000700007c0c */ /* 0x000fe2000c721270 */
[C---:B------:R-:W-:Y:S01]  /*3b60*/  VIADD R0, R3.reuse, 0x15 ;  /* 0x0000001503007836 */ /* 0x040fe20000000000 */
[----:B------:R-:W-:Y:S01]  /*3b70*/  LEA.HI.X.SX32 R15, R2, R27, 0x1, P6 ;  /* 0x0000001b020f7211 */ /* 0x000fe200030f0eff */
[----:B--2---:R1:W-:Y:S01]  /*3b80*/  @P5 STG.E.U16 desc[UR18][R16.64], R4 ;  /* 0x0000000410005986 */ /* 0x0043e2000c101512 */
[----:B------:R-:W-:Y:S01]  /*3b90*/  PRMT R11, R4, 0x7632, R11 ;  /* 0x00007632040b7816 */ /* 0x000fe2000000000b */
[----:B------:R-:W-:Y:S01]  /*3ba0*/  VIADD R2, R10, UR6 ;  /* 0x000000060a027c36 */ /* 0x000fe20008000000 */
[----:B------:R-:W-:Y:S01]  /*3bb0*/  ISETP.LT.AND P5, PT, R0, UR7, !P0 ;  /* 0x0000000700007c0c */ /* 0x000fe2000c7a1270 */
[----:B------:R-:W-:Y:S01]  /*3bc0*/  VIADD R0, R3, 0x16 ;  /* 0x0000001603007836 */ /* 0x000fe20000000000 */
[C---:B------:R-:W-:Y:S01]  /*3bd0*/  LEA R8, P6, R10.reuse, R25, 0x1 ;  /* 0x000000190a087211 */ /* 0x040fe200078c08ff */
[----:B------:R2:W-:Y:S03]  /*3be0*/  @P4 STG.E.U16 desc[UR18][R14.64], R11 ;  /* 0x0000000b0e004986 */ /* 0x0005e6000c101512 */
[----:B0-----:R-:W-:-:S02]  /*3bf0*/  LEA.HI.X.SX32 R9, R10, R27, 0x1, P6 ;  /* 0x0000001b0a097211 */ /* 0x001fc400030f0eff */
[----:B------:R-:W-:Y:S01]  /*3c00*/  ISETP.LT.AND P4, PT, R0, UR7, !P0 ;  /* 0x0000000700007c0c */ /* 0x000fe2000c781270 */
[C---:B------:R-:W-:Y:S01]  /*3c10*/  VIADD R0, R3.reuse, 0x17 ;  /* 0x0000001703007836 */ /* 0x040fe20000000000 */
[C---:B------:R-:W-:Y:S01]  /*3c20*/  LEA R10, P6, R2.reuse, R25, 0x1 ;  /* 0x00000019020a7211 */ /* 0x040fe200078c08ff */
[----:B-1----:R-:W-:Y:S01]  /*3c30*/  VIADD R4, R2, UR6 ;  /* 0x0000000602047c36 */ /* 0x002fe20008000000 */
[----:B------:R0:W-:Y:S02]  /*3c40*/  @P3 STG.E.U16 desc[UR18][R8.64], R5 ;  /* 0x0000000508003986 */ /* 0x0001e4000c101512 */
[----:B------:R-:W-:Y:S01]  /*3c50*/  ISETP.LT.AND P3, PT, R0, UR7, !P0 ;  /* 0x0000000700007c0c */ /* 0x000fe2000c761270 */
[----:B------:R-:W-:Y:S01]  /*3c60*/  VIADD R0, R3, 0x18 ;  /* 0x0000001803007836 */ /* 0x000fe20000000000 */
[----:B--2---:R-:W-:Y:S02]  /*3c70*/  PRMT R15, R5, 0x7632, R15 ;  /* 0x00007632050f7816 */ /* 0x004fe4000000000f */
[----:B------:R-:W-:Y:S01]  /*3c80*/  LEA.HI.X.SX32 R11, R2, R27, 0x1, P6 ;  /* 0x0000001b020b7211 */ /* 0x000fe200030f0eff */
[C---:B------:R-:W-:Y:S01]  /*3c90*/  VIADD R2, R4.reuse, UR6 ;  /* 0x0000000604027c36 */ /* 0x040fe20008000000 */
[----:B------:R-:W-:-:S03]  /*3ca0*/  LEA R12, P6, R4, R25, 0x1 ;  /* 0x00000019040c7211 */ /* 0x000fc600078c08ff */
[----:B------:R1:W-:Y:S01]  /*3cb0*/  @P2 STG.E.U16 desc[UR18][R10.64], R15 ;  /* 0x0000000f0a002986 */ /* 0x0003e2000c101512 */
[----:B------:R-:W-:Y:S01]  /*3cc0*/  LEA.HI.X.SX32 R13, R4, R27, 0x1, P6 ;  /* 0x0000001b040d7211 */ /* 0x000fe200030f0eff */
[----:B0-----:R-:W-:Y:S01]  /*3cd0*/  VIADD R9, R2, UR6 ;  /* 0x0000000602097c36 */ /* 0x001fe20008000000 */
[----:B------:R-:W-:Y:S01]  /*3ce0*/  ISETP.LT.AND P2, PT, R0, UR7, !P0 ;  /* 0x0000000700007c0c */ /* 0x000fe2000c741270 */
[C---:B------:R-:W-:Y:S01]  /*3cf0*/  VIADD R0, R3.reuse, 0x19 ;  /* 0x0000001903007836 */ /* 0x040fe20000000000 */
[----:B------:R-:W-:Y:S01]  /*3d00*/  LEA R4, P6, R2, R25, 0x1 ;  /* 0x0000001902047211 */ /* 0x000fe200078c08ff */
[----:B------:R0:W-:Y:S03]  /*3d10*/  @P1 STG.E.U16 desc[UR18][R12.64], R6 ;  /* 0x000000060c001986 */ /* 0x0001e6000c101512 */
[----:B------:R-:W-:Y:S01]  /*3d20*/  ISETP.LT.AND P1, PT, R0, UR7, !P0 ;  /* 0x0000000700007c0c */ /* 0x000fe2000c721270 */
[----:B------:R-:W-:Y:S01]  /*3d30*/  VIADD R0, R3, 0x1a ;  /* 0x0000001a03007836 */ /* 0x000fe20000000000 */
[----:B------:R-:W-:Y:S01]  /*3d40*/  LEA.HI.X.SX32 R5, R2, R27, 0x1, P6 ;  /* 0x0000001b02057211 */ /* 0x000fe200030f0eff */
[----:B------:R-:W-:Y:S01]  /*3d50*/  VIADD R2, R9, UR6 ;  /* 0x0000000609027c36 */ /* 0x000fe20008000000 */
[----:B-1----:R-:W-:-:S02]  /*3d60*/  PRMT R11, R6, 0x7632, R11 ;  /* 0x00007632060b7816 */ /* 0x002fc4000000000b */
        /* <DEDUP_REMOVED lines=10> */
[----:B-1----:R-:W-:Y:S01]  /*3e10*/  LEA.HI.X.SX32 R11, R2, R27, 0x1, P6 ;  /* 0x0000001b020b7211 */ /* 0x002fe200030f0eff */
[C---:B------:R-:W-:Y:S01]  /*3e20*/  VIADD R2, R6.reuse, UR6 ;  /* 0x0000000606027c36 */ /* 0x040fe20008000000 */
[----:B------:R-:W-:-:S02]  /*3e30*/  LEA R12, P6, R6, R25, 0x1 ;  /* 0x00000019060c7211 */ /* 0x000fc400078c08ff */
[----:B------:R-:W-:Y:S02]  /*3e40*/  PRMT R5, R7, 0x7632, R5 ;  /* 0x0000763207057816 */ /* 0x000fe40000000005 */
[----:B------:R-:W-:Y:S01]  /*3e50*/  LEA.HI.X.SX32 R13, R6, R27, 0x1, P6 ;  /* 0x0000001b060d7211 */ /* 0x000fe200030f0eff */
[C---:B0-----:R-:W-:Y:S01]  /*3e60*/  VIADD R7, R2.reuse, UR6 ;  /* 0x0000000602077c36 */ /* 0x041fe20008000000 */
[----:B------:R-:W-:Y:S01]  /*3e70*/  LEA R4, P6, R2, R25, 0x1 ;  /* 0x0000001902047211 */ /* 0x000fe200078c08ff */
[----:B------:R0:W-:Y:S01]  /*3e80*/  @P3 STG.E.U16 desc[UR18][R10.64], R5 ;  /* 0x000000050a003986 */ /* 0x0001e2000c101512 */
[----:B------:R-:W-:Y:S01]  /*3e90*/  ISETP.LT.AND P3, PT, R0, UR7, !P0 ;  /* 0x0000000700007c0c */ /* 0x000fe2000c761270 */
[----:B------:R-:W-:Y:S01]  /*3ea0*/  VIADD R0, R3, 0x1d ;  /* 0x0000001d03007836 */ /* 0x000fe20000000000 */
[----:B---3--:R-:W-:Y:S01]  /*3eb0*/  PRMT R9, R20, 0x7632, R9 ;  /* 0x0000763214097816 */ /* 0x008fe20000000009 */
[----:B------:R1:W-:Y:S03]  /*3ec0*/  @P2 STG.E.U16 desc[UR18][R12.64], R20 ;  /* 0x000000140c002986 */ /* 0x0003e6000c101512 */
[----:B------:R-:W-:-:S02]  /*3ed0*/  ISETP.LT.AND P2, PT, R0, UR7, !P0 ;  /* 0x0000000700007c0c */ /* 0x000fc4000c741270 */
[----:B0-----:R-:W-:Y:S01]  /*3ee0*/  LEA.HI.X.SX32 R5, R2, R27, 0x1, P6 ;  /* 0x0000001b02057211 */ /* 0x001fe200030f0eff */
[C---:B------:R-:W-:Y:S01]  /*3ef0*/  VIADD R2, R7.reuse, UR6 ;  /* 0x0000000607027c36 */ /* 0x040fe20008000000 */
[----:B------:R-:W-:Y:S01]  /*3f00*/  LEA R6, P6, R7, R25, 0x1 ;  /* 0x0000001907067211 */ /* 0x000fe200078c08ff */
[----:B-1----:R-:W-:Y:S02]  /*3f10*/  VIADD R13, R3, 0x1e ;  /* 0x0000001e030d7836 */ /* 0x002fe40000000000 */
[----:B------:R0:W-:Y:S01]  /*3f20*/  @P1 STG.E.U16 desc[UR18][R4.64], R9 ;  /* 0x0000000904001986 */ /* 0x0001e2000c101512 */
[C---:B------:R-:W-:Y:S01]  /*3f30*/  VIADD R0, R2.reuse, UR6 ;  /* 0x0000000602007c36 */ /* 0x040fe20008000000 */
[----:B------:R-:W-:Y:S02]  /*3f40*/  LEA.HI.X.SX32 R7, R7, R27, 0x1, P6 ;  /* 0x0000001b07077211 */ /* 0x000fe400030f0eff */
[-C--:B------:R-:W-:Y:S01]  /*3f50*/  LEA R8, P1, R2, R25.reuse, 0x1 ;  /* 0x0000001902087211 */ /* 0x080fe200078208ff */
[C---:B------:R-:W-:Y:S01]  /*3f60*/  VIADD R14, R0.reuse, UR6 ;  /* 0x00000006000e7c36 */ /* 0x040fe20008000000 */
[----:B------:R-:W-:Y:S01]  /*3f70*/  LEA R10, P6, R0, R25, 0x1 ;  /* 0x00000019000a7211 */ /* 0x000fe200078c08ff */
[----:B------:R1:W-:Y:S02]  /*3f80*/  @P5 STG.E.U16 desc[UR18][R6.64], R21 ;  /* 0x0000001506005986 */ /* 0x0003e4000c101512 */
[----:B------:R-:W-:Y:S01]  /*3f90*/  VIADD R15, R14, UR6 ;  /* 0x000000060e0f7c36 */ /* 0x000fe20008000000 */
[-C--:B------:R-:W-:Y:S01]  /*3fa0*/  LEA.HI.X.SX32 R11, R0, R27.reuse, 0x1, P6 ;  /* 0x0000001b000b7211 */ /* 0x080fe200030f0eff */
[----:B------:R-:W-:Y:S01]  /*3fb0*/  VIADD R0, R3, 0x1f ;  /* 0x0000001f03007836 */ /* 0x000fe20000000000 */
[----:B0-----:R-:W-:Y:S01]  /*3fc0*/  LEA.HI.X.SX32 R9, R2, R27, 0x1, P1 ;  /* 0x0000001b02097211 */ /* 0x001fe200008f0eff */
[C---:B------:R-:W-:Y:S01]  /*3fd0*/  VIADD R16, R15.reuse, UR6 ;  /* 0x000000060f107c36 */ /* 0x040fe20008000000 */
[----:B------:R-:W-:-:S02]  /*3fe0*/  LEA R4, P1, R15, R25, 0x1 ;  /* 0x000000190f047211 */ /* 0x000fc400078208ff */
[----:B------:R-:W-:Y:S02]  /*3ff0*/  LEA R2, P6, R14, R25, 0x1 ;  /* 0x000000190e027211 */ /* 0x000fe400078c08ff */
[-C--:B------:R-:W-:Y:S02]  /*4000*/  LEA.HI.X.SX32 R5, R15, R27.reuse, 0x1, P1 ;  /* 0x0000001b0f057211 */ /* 0x080fe400008f0eff */
[----:B------:R-:W-:Y:S02]  /*4010*/  ISETP.LT.AND P1, PT, R13, UR7, !P0 ;  /* 0x000000070d007c0c */ /* 0x000fe4000c721270 */
[----:B------:R-:W-:Y:S02]  /*4020*/  ISETP.LT.AND P0, PT, R0, UR7, !P0 ;  /* 0x0000000700007c0c */ /* 0x000fe4000c701270 */
[----:B------:R-:W-:Y:S02]  /*4030*/  PRMT R0, R21, 0x7632, R0 ;  /* 0x0000763215007816 */ /* 0x000fe40000000000 */
[----:B------:R-:W-:-:S02]  /*4040*/  LEA.HI.X.SX32 R3, R14, R27, 0x1, P6 ;  /* 0x0000001b0e037211 */ /* 0x000fc400030f0eff */
[----:B-1----:R-:W-:Y:S01]  /*4050*/  PRMT R7, R22, 0x7632, R7 ;  /* 0x0000763216077816 */ /* 0x002fe20000000007 */
[----:B------:R0:W-:Y:S01]  /*4060*/  @P4 STG.E.U16 desc[UR18][R8.64], R0 ;  /* 0x0000000008004986 */ /* 0x0001e2000c101512 */
[----:B------:R-:W-:-:S03]  /*4070*/  LEA R12, P6, R16, R25, 0x1 ;  /* 0x00000019100c7211 */ /* 0x000fc600078c08ff */
[----:B------:R0:W-:Y:S01]  /*4080*/  @P3 STG.E.U16 desc[UR18][R10.64], R22 ;  /* 0x000000160a003986 */ /* 0x0001e2000c101512 */
[----:B------:R-:W-:-:S03]  /*4090*/  LEA.HI.X.SX32 R13, R16, R27, 0x1, P6 ;  /* 0x0000001b100d7211 */ /* 0x000fc600030f0eff */
[----:B------:R0:W-:Y:S04]  /*40a0*/  @P2 STG.E.U16 desc[UR18][R2.64], R7 ;  /* 0x0000000702002986 */ /* 0x0001e8000c101512 */
[----:B------:R0:W-:Y:S01]  /*40b0*/  @P1 STG.E.U16 desc[UR18][R4.64], R23 ;  /* 0x0000001704001986 */ /* 0x0001e2000c101512 */
[----:B------:R-:W-:Y:S05]  /*40c0*/  @!P0 EXIT ;  /* 0x000000000000894d */ /* 0x000fea0003800000 */
[----:B------:R-:W-:-:S05]  /*40d0*/  PRMT R6, R23, 0x7632, R6 ;  /* 0x0000763217067816 */ /* 0x000fca0000000006 */
[----:B------:R-:W-:Y:S01]  /*40e0*/  STG.E.U16 desc[UR18][R12.64], R6 ;  /* 0x000000060c007986 */ /* 0x000fe2000c101512 */
[----:B------:R-:W-:Y:S05]  /*40f0*/  EXIT ;  /* 0x000000000000794d */ /* 0x000fea0003800000 */
.L_x_2:
[----:B------:R-:W-:-:S00]  /*4100*/  BRA `(.L_x_2) ;  /* 0xfffffffc00fc7947 */ /* 0x000fc0000383ffff */
[----:B------:R-:W-:-:S00]  /*4110*/  NOP ;  /* 0x0000000000007918 */ /* 0x000fc00000000000 */
        /* <DEDUP_REMOVED lines=14> */
.L_x_3:


//--------------------- .nv.shared.matmul_kernel  --------------------------
	.section	.nv.shared.matmul_kernel,"aw",@nobits
	.sectionflags	@""
	.align	16
	.zero		1024


//--------------------- .nv.shared.reserved.0     --------------------------
	.section	.nv.shared.reserved.0,"aw",@nobits
	.weak		__nv_reservedSMEM_offset_0_alias
	.size		__nv_reservedSMEM_offset_0_alias, 0, 0
	.other		__nv_reservedSMEM_offset_0_alias,@"STO_CUDA_RESERVED_SHARED STV_DEFAULT"
__nv_reservedSMEM_offset_0_alias:
	.zero		0


//--------------------- .nv.constant0.matmul_kernel --------------------------
	.section	.nv.constant0.matmul_kernel,"a",@progbits
	.sectionflags	@""
	.align	4
.nv.constant0.matmul_kernel:
	.zero		608


//--------------------- SYMBOLS --------------------------

	.type		.nv.reservedSmem.offset0,@object
	.size		.nv.reservedSmem.offset0,0x4
